	.target	sm_100a

	.elftype	@"ET_EXEC"


//--------------------- .note.nv.tkinfo           --------------------------
	.section	.note.nv.tkinfo,"",@"SHT_NOTE"
	.sectionflags	@"SHF_NOTE_NV_TKINFO"
	.tkinfo
        /*0018*/ 	.word	0x00000002
        /*0030*/ 	.string	""
        /*0030*/ 	.string	"ptxas"
        /*0030*/ 	.string	"Cuda compilation tools, release 13.0, V13.0.88"
        /*0030*/ 	.string	"Build cuda_13.0.r13.0/compiler.36424714_0"
        /*0030*/ 	.string	"-arch sm_100a -m 64 "



//--------------------- .note.nv.cuinfo           --------------------------
	.section	.note.nv.cuinfo,"",@"SHT_NOTE"
	.sectionflags	@"SHF_NOTE_NV_CUINFO"
        /*0018*/ 	.short	0x0002
        /*001a*/ 	.short	0x0064
        /*001c*/ 	.short	0x0082
	.zero		2


//--------------------- .nv.info                  --------------------------
	.section	.nv.info,"",@"SHT_CUDA_INFO"
	.align	4


	//----- nvinfo : EIATTR_REGCOUNT
	.align		4
        /*0000*/ 	.byte	0x04, 0x2f
        /*0002*/ 	.short	(.L_19 - .L_18)
	.align		4
.L_18:
        /*0004*/ 	.word	index@(_ZN7cutlass13device_kernelINS_4gemm6kernel13GemmUniversalIN4cute5tupleIJiiiiEEENS1_10collective13CollectiveMmaINS1_35MainloopSm100TmaUmmaWarpSpecializedILi5ELi2ELi4ENS5_IJNS4_1CILi1EEESB_SB_EEEEENS5_IJNSA_ILi128EEENSA_ILi64EEENSA_ILi32EEEEEENS_6half_tENS5_IJlSB_lEEESI_SJ_NS4_8TiledMMAINS4_8MMA_AtomIJNS4_20SM100_MMA_F16BF16_SSISI_SI_fLi128ELi64ELNS4_4UMMA5MajorE0ELSO_0ELNSN_7ScaleInE0ELSP_0EEEEEENS4_6LayoutISC_NS5_IJNSA_ILi0EEEST_ST_EEEEENS5_IJNS4_10UnderscoreESW_SW_EEEEENS4_13SM90_TMA_LOADENS4_14ComposedLayoutINS4_7SwizzleILi2ELi4ELi3EEENS4_18smem_ptr_flag_bitsILi16EEENSS_INS5_IJNSA_ILi8EEESG_EEENS5_IJSG_SB_EEEEEEEvNS4_8identityESZ_S19_vS1A_EENS_8epilogue10collective18CollectiveEpilogueINS1C_23Sm100TmaWarpSpecializedILi3ELi2ELi32ELb1ELb0EEEJSH_NS5_IJNSS_ISE_SB_EENSS_ISG_SB_EEEEESI_SJ_SI_SJ_NS1C_6fusion15FusionCallbacksIS1G_NS1K_17LinearCombinationISI_fSI_fLNS_15FloatRoundStyleE2EEESH_S1J_JEEENS4_5SM1004TMEM4LOAD26SM100_TMEM_LOAD_32dp32b32xESZ_S19_NS4_39AutoVectorizingCopyWithAssumedAlignmentILi128EEENS4_14SM90_TMA_STOREES19_S1V_S1V_EEEvvEEEEvNT_6ParamsE)
        /*0008*/ 	.word	0x0000006f


	//----- nvinfo : EIATTR_FRAME_SIZE
	.align		4
.L_19:
        /*000c*/ 	.byte	0x04, 0x11
        /*000e*/ 	.short	(.L_21 - .L_20)
	.align		4
.L_20:
        /*0010*/ 	.word	index@($__internal_2_$__cuda_sm10x_tcgen05_guardrail_trap_unallocated_columns_being_dealloced)
        /*0014*/ 	.word	0x00000000


	//----- nvinfo : EIATTR_FRAME_SIZE
	.align		4
.L_21:
        /*0018*/ 	.byte	0x04, 0x11
        /*001a*/ 	.short	(.L_23 - .L_22)
	.align		4
.L_22:
        /*001c*/ 	.word	index@($__internal_1_$__cuda_sm10x_tcgen05_guardrail_trap_phase_invalid_during_alloc)
        /*0020*/ 	.word	0x00000000


	//----- nvinfo : EIATTR_FRAME_SIZE
	.align		4
.L_23:
        /*0024*/ 	.byte	0x04, 0x11
        /*0026*/ 	.short	(.L_25 - .L_24)
	.align		4
.L_24:
        /*0028*/ 	.word	index@($__internal_0_$__cuda_sm10x_tcgen05_guardrail_trap_col_being_dealloced_not_returned_by_alloc)
        /*002c*/ 	.word	0x00000000


	//----- nvinfo : EIATTR_FRAME_SIZE
	.align		4
.L_25:
        /*0030*/ 	.byte	0x04, 0x11
        /*0032*/ 	.short	(.L_27 - .L_26)
	.align		4
.L_26:
        /*0034*/ 	.word	index@(_ZN7cutlass13device_kernelINS_4gemm6kernel13GemmUniversalIN4cute5tupleIJiiiiEEENS1_10collective13CollectiveMmaINS1_35MainloopSm100TmaUmmaWarpSpecializedILi5ELi2ELi4ENS5_IJNS4_1CILi1EEESB_SB_EEEEENS5_IJNSA_ILi128EEENSA_ILi64EEENSA_ILi32EEEEEENS_6half_tENS5_IJlSB_lEEESI_SJ_NS4_8TiledMMAINS4_8MMA_AtomIJNS4_20SM100_MMA_F16BF16_SSISI_SI_fLi128ELi64ELNS4_4UMMA5MajorE0ELSO_0ELNSN_7ScaleInE0ELSP_0EEEEEENS4_6LayoutISC_NS5_IJNSA_ILi0EEEST_ST_EEEEENS5_IJNS4_10UnderscoreESW_SW_EEEEENS4_13SM90_TMA_LOADENS4_14ComposedLayoutINS4_7SwizzleILi2ELi4ELi3EEENS4_18smem_ptr_flag_bitsILi16EEENSS_INS5_IJNSA_ILi8EEESG_EEENS5_IJSG_SB_EEEEEEEvNS4_8identityESZ_S19_vS1A_EENS_8epilogue10collective18CollectiveEpilogueINS1C_23Sm100TmaWarpSpecializedILi3ELi2ELi32ELb1ELb0EEEJSH_NS5_IJNSS_ISE_SB_EENSS_ISG_SB_EEEEESI_SJ_SI_SJ_NS1C_6fusion15FusionCallbacksIS1G_NS1K_17LinearCombinationISI_fSI_fLNS_15FloatRoundStyleE2EEESH_S1J_JEEENS4_5SM1004TMEM4LOAD26SM100_TMEM_LOAD_32dp32b32xESZ_S19_NS4_39AutoVectorizingCopyWithAssumedAlignmentILi128EEENS4_14SM90_TMA_STOREES19_S1V_S1V_EEEvvEEEEvNT_6ParamsE)
        /*0038*/ 	.word	0x00000000


	//----- nvinfo : EIATTR_MIN_STACK_SIZE
	.align		4
.L_27:
        /*003c*/ 	.byte	0x04, 0x12
        /*003e*/ 	.short	(.L_29 - .L_28)
	.align		4
.L_28:
        /*0040*/ 	.word	index@(_ZN7cutlass13device_kernelINS_4gemm6kernel13GemmUniversalIN4cute5tupleIJiiiiEEENS1_10collective13CollectiveMmaINS1_35MainloopSm100TmaUmmaWarpSpecializedILi5ELi2ELi4ENS5_IJNS4_1CILi1EEESB_SB_EEEEENS5_IJNSA_ILi128EEENSA_ILi64EEENSA_ILi32EEEEEENS_6half_tENS5_IJlSB_lEEESI_SJ_NS4_8TiledMMAINS4_8MMA_AtomIJNS4_20SM100_MMA_F16BF16_SSISI_SI_fLi128ELi64ELNS4_4UMMA5MajorE0ELSO_0ELNSN_7ScaleInE0ELSP_0EEEEEENS4_6LayoutISC_NS5_IJNSA_ILi0EEEST_ST_EEEEENS5_IJNS4_10UnderscoreESW_SW_EEEEENS4_13SM90_TMA_LOADENS4_14ComposedLayoutINS4_7SwizzleILi2ELi4ELi3EEENS4_18smem_ptr_flag_bitsILi16EEENSS_INS5_IJNSA_ILi8EEESG_EEENS5_IJSG_SB_EEEEEEEvNS4_8identityESZ_S19_vS1A_EENS_8epilogue10collective18CollectiveEpilogueINS1C_23Sm100TmaWarpSpecializedILi3ELi2ELi32ELb1ELb0EEEJSH_NS5_IJNSS_ISE_SB_EENSS_ISG_SB_EEEEESI_SJ_SI_SJ_NS1C_6fusion15FusionCallbacksIS1G_NS1K_17LinearCombinationISI_fSI_fLNS_15FloatRoundStyleE2EEESH_S1J_JEEENS4_5SM1004TMEM4LOAD26SM100_TMEM_LOAD_32dp32b32xESZ_S19_NS4_39AutoVectorizingCopyWithAssumedAlignmentILi128EEENS4_14SM90_TMA_STOREES19_S1V_S1V_EEEvvEEEEvNT_6ParamsE)
        /*0044*/ 	.word	0x00000000
.L_29:


//--------------------- .nv.compat                --------------------------
	.section	.nv.compat,"",@"SHT_CUDA_COMPAT_INFO"
	.align	4
        /*0000*/ 	.byte	0x02, 0x09, 0x01, 0x00, 0x02, 0x02, 0x02, 0x00, 0x02, 0x05, 0x05, 0x00, 0x03, 0x07, 0x01, 0x01
        /*0010*/ 	.byte	0x02, 0x03, 0x01, 0x00, 0x02, 0x06, 0x01, 0x00, 0x04, 0x0b, 0x08, 0x00, 0x09, 0x00, 0x00, 0x00
        /*0020*/ 	.byte	0x00, 0x00, 0x00, 0x00


//--------------------- .nv.info._ZN7cutlass13device_kernelINS_4gemm6kernel13GemmUniversalIN4cute5tupleIJiiiiEEENS1_10collective13CollectiveMmaINS1_35MainloopSm100TmaUmmaWarpSpecializedILi5ELi2ELi4ENS5_IJNS4_1CILi1EEESB_SB_EEEEENS5_IJNSA_ILi128EEENSA_ILi64EEENSA_ILi32EEEEEENS_6half_tENS5_IJlSB_lEEESI_SJ_NS4_8TiledMMAINS4_8MMA_AtomIJNS4_20SM100_MMA_F16BF16_SSISI_SI_fLi128ELi64ELNS4_4UMMA5MajorE0ELSO_0ELNSN_7ScaleInE0ELSP_0EEEEEENS4_6LayoutISC_NS5_IJNSA_ILi0EEEST_ST_EEEEENS5_IJNS4_10UnderscoreESW_SW_EEEEENS4_13SM90_TMA_LOADENS4_14ComposedLayoutINS4_7SwizzleILi2ELi4ELi3EEENS4_18smem_ptr_flag_bitsILi16EEENSS_INS5_IJNSA_ILi8EEESG_EEENS5_IJSG_SB_EEEEEEEvNS4_8identityESZ_S19_vS1A_EENS_8epilogue10collective18CollectiveEpilogueINS1C_23Sm100TmaWarpSpecializedILi3ELi2ELi32ELb1ELb0EEEJSH_NS5_IJNSS_ISE_SB_EENSS_ISG_SB_EEEEESI_SJ_SI_SJ_NS1C_6fusion15FusionCallbacksIS1G_NS1K_17LinearCombinationISI_fSI_fLNS_15FloatRoundStyleE2EEESH_S1J_JEEENS4_5SM1004TMEM4LOAD26SM100_TMEM_LOAD_32dp32b32xESZ_S19_NS4_39AutoVectorizingCopyWithAssumedAlignmentILi128EEENS4_14SM90_TMA_STOREES19_S1V_S1V_EEEvvEEEEvNT_6ParamsE --------------------------
	.section	.nv.info._ZN7cutlass13device_kernelINS_4gemm6kernel13GemmUniversalIN4cute5tupleIJiiiiEEENS1_10collective13CollectiveMmaINS1_35MainloopSm100TmaUmmaWarpSpecializedILi5ELi2ELi4ENS5_IJNS4_1CILi1EEESB_SB_EEEEENS5_IJNSA_ILi128EEENSA_ILi64EEENSA_ILi32EEEEEENS_6half_tENS5_IJlSB_lEEESI_SJ_NS4_8TiledMMAINS4_8MMA_AtomIJNS4_20SM100_MMA_F16BF16_SSISI_SI_fLi128ELi64ELNS4_4UMMA5MajorE0ELSO_0ELNSN_7ScaleInE0ELSP_0EEEEEENS4_6LayoutISC_NS5_IJNSA_ILi0EEEST_ST_EEEEENS5_IJNS4_10UnderscoreESW_SW_EEEEENS4_13SM90_TMA_LOADENS4_14ComposedLayoutINS4_7SwizzleILi2ELi4ELi3EEENS4_18smem_ptr_flag_bitsILi16EEENSS_INS5_IJNSA_ILi8EEESG_EEENS5_IJSG_SB_EEEEEEEvNS4_8identityESZ_S19_vS1A_EENS_8epilogue10collective18CollectiveEpilogueINS1C_23Sm100TmaWarpSpecializedILi3ELi2ELi32ELb1ELb0EEEJSH_NS5_IJNSS_ISE_SB_EENSS_ISG_SB_EEEEESI_SJ_SI_SJ_NS1C_6fusion15FusionCallbacksIS1G_NS1K_17LinearCombinationISI_fSI_fLNS_15FloatRoundStyleE2EEESH_S1J_JEEENS4_5SM1004TMEM4LOAD26SM100_TMEM_LOAD_32dp32b32xESZ_S19_NS4_39AutoVectorizingCopyWithAssumedAlignmentILi128EEENS4_14SM90_TMA_STOREES19_S1V_S1V_EEEvvEEEEvNT_6ParamsE,"",@"SHT_CUDA_INFO"
	.sectionflags	@""
	.align	4


	//----- nvinfo : EIATTR_CUDA_API_VERSION
	.align		4
        /*0000*/ 	.byte	0x04, 0x37
        /*0002*/ 	.short	(.L_31 - .L_30)
.L_30:
        /*0004*/ 	.word	0x00000082


	//----- nvinfo : EIATTR_KPARAM_INFO
	.align		4
.L_31:
        /*0008*/ 	.byte	0x04, 0x17
        /*000a*/ 	.short	(.L_33 - .L_32)
.L_32:
        /*000c*/ 	.word	0x00000000
        /*0010*/ 	.short	0x0000
        /*0012*/ 	.short	0x0000
        /*0014*/ 	.byte	0x00, 0xf0, 0x01, 0x20


	//----- nvinfo : EIATTR_AT_ENTRY_FRAGMENTS
	.align		4
.L_33:
        /*0018*/ 	.byte	0x04, 0x4f
        /*001a*/ 	.short	(.L_35 - .L_34)


	//   ....[0]....
.L_34:
        /*001c*/ 	.word	0x00000006


	//----- nvinfo : EIATTR_RESERVED_SMEM_USED
	.align		4
.L_35:
        /*0020*/ 	.byte	0x01, 0x41
	.zero		2


	//----- nvinfo : EIATTR_SPARSE_MMA_MASK
	.align		4
        /*0024*/ 	.byte	0x03, 0x50
        /*0026*/ 	.short	0x0000


	//----- nvinfo : EIATTR_TCGEN05_1CTA_USED
	.align		4
        /*0028*/ 	.byte	0x01, 0x51
	.zero		2


	//----- nvinfo : EIATTR_MAXREG_COUNT
	.align		4
        /*002c*/ 	.byte	0x03, 0x1b
        /*002e*/ 	.short	0x00ff


	//----- nvinfo : EIATTR_NUM_BARRIERS
	.align		4
        /*0030*/ 	.byte	0x02, 0x4c
        /*0032*/ 	.byte	0x07
	.zero		1


	//----- nvinfo : EIATTR_EXTERNS
	.align		4
        /*0034*/ 	.byte	0x04, 0x0f
        /*0036*/ 	.short	(.L_37 - .L_36)


	//   ....[0]....
	.align		4
.L_36:
        /*0038*/ 	.word	index@(__assertfail)


	//----- nvinfo : EIATTR_MERCURY_ISA_VERSION
	.align		4
.L_37:
        /*003c*/ 	.byte	0x03, 0x5f
        /*003e*/ 	.short	0x0101


	//----- nvinfo : EIATTR_INT_WARP_WIDE_INSTR_OFFSETS
	.align		4
        /*0040*/ 	.byte	0x04, 0x31
        /*0042*/ 	.short	(.L_39 - .L_38)


	//   ....[0]....
.L_38:
        /*0044*/ 	.word	0x00001de0


	//   ....[1]....
        /*0048*/ 	.word	0x000037d0


	//   ....[2]....
        /*004c*/ 	.word	0x00003800


	//   ....[3]....
        /*0050*/ 	.word	0x00003850


	//   ....[4]....
        /*0054*/ 	.word	0x00004140


	//   ....[5]....
        /*0058*/ 	.word	0x00004160


	//   ....[6]....
        /*005c*/ 	.word	0x00004430


	//   ....[7]....
        /*0060*/ 	.word	0x00004560


	//----- nvinfo : EIATTR_COOP_GROUP_MASK_REGIDS
	.align		4
.L_39:
        /*0064*/ 	.byte	0x04, 0x29
        /*0066*/ 	.short	(.L_41 - .L_40)


	//   ....[0]....
.L_40:
        /*0068*/ 	.word	0xffffffff


	//   ....[1]....
        /*006c*/ 	.word	0xffffffff


	//   ....[2]....
        /*0070*/ 	.word	0xffffffff


	//   ....[3]....
        /*0074*/ 	.word	0xffffffff


	//   ....[4]....
        /*0078*/ 	.word	0xffffffff


	//   ....[5]....
        /*007c*/ 	.word	0xffffffff


	//   ....[6]....
        /*0080*/ 	.word	0xffffffff


	//   ....[7]....
        /*0084*/ 	.word	0xffffffff


	//   ....[8]....
        /*0088*/ 	.word	0xffffffff


	//   ....[9]....
        /*008c*/ 	.word	0xffffffff


	//   ....[10]....
        /*0090*/ 	.word	0xffffffff


	//   ....[11]....
        /*0094*/ 	.word	0xffffffff


	//   ....[12]....
        /*0098*/ 	.word	0xffffffff


	//----- nvinfo : EIATTR_COOP_GROUP_INSTR_OFFSETS
	.align		4
.L_41:
        /*009c*/ 	.byte	0x04, 0x28
        /*009e*/ 	.short	(.L_43 - .L_42)


	//   ....[0]....
.L_42:
        /*00a0*/ 	.word	0x00000090


	//   ....[1]....
        /*00a4*/ 	.word	0x000004d0


	//   ....[2]....
        /*00a8*/ 	.word	0x00000660


	//   ....[3]....
        /*00ac*/ 	.word	0x000007e0


	//   ....[4]....
        /*00b0*/ 	.word	0x000008e0


	//   ....[5]....
        /*00b4*/ 	.word	0x00000a50


	//   ....[6]....
        /*00b8*/ 	.word	0x00000bf0


	//   ....[7]....
        /*00bc*/ 	.word	0x00001cc0


	//   ....[8]....
        /*00c0*/ 	.word	0x00002b30


	//   ....[9]....
        /*00c4*/ 	.word	0x00002d40


	//   ....[10]....
        /*00c8*/ 	.word	0x00002d70


	//   ....[11]....
        /*00cc*/ 	.word	0x000036c0


	//   ....[12]....
        /*00d0*/ 	.word	0x000038f0


	//----- nvinfo : EIATTR_VRC_CTA_INIT_COUNT
	.align		4
.L_43:
        /*00d4*/ 	.byte	0x02, 0x4a
        /*00d6*/ 	.byte	0x80
	.zero		1


	//----- nvinfo : EIATTR_SYSCALL_OFFSETS
	.align		4
        /*00d8*/ 	.byte	0x04, 0x46
        /*00da*/ 	.short	(.L_45 - .L_44)


	//   ....[0]....
.L_44:
        /*00dc*/ 	.word	0x00005110


	//   ....[1]....
        /*00e0*/ 	.word	0x00005200


	//   ....[2]....
        /*00e4*/ 	.word	0x00005a40


	//   ....[3]....
        /*00e8*/ 	.word	0x000066f0


	//----- nvinfo : EIATTR_MBARRIER_INSTR_OFFSETS
	.align		4
.L_45:
        /*00ec*/ 	.byte	0x04, 0x39
        /*00ee*/ 	.short	(.L_47 - .L_46)


	//   ....[0]....
.L_46:
        /*00f0*/ 	.word	0x000005b0
        /*00f4*/ 	.word	0x000000ff
        /*00f8*/ 	.word	0x00000000
        /*00fc*/ 	.short	0x0100
        /*00fe*/ 	.byte	0x05
	.zero		1


	//   ....[1]....
        /*0100*/ 	.word	0x000005c0
        /*0104*/ 	.word	0x000000ff
        /*0108*/ 	.word	0x00000028
        /*010c*/ 	.short	0x0100
        /*010e*/ 	.byte	0x05
	.zero		1


	//   ....[2]....
        /*0110*/ 	.word	0x000005d0
        /*0114*/ 	.word	0x000000ff
        /*0118*/ 	.word	0x00000008
        /*011c*/ 	.short	0x0100
        /*011e*/ 	.byte	0x05
	.zero		1


	//   ....[3]....
        /*0120*/ 	.word	0x000005e0
        /*0124*/ 	.word	0x000000ff
        /*0128*/ 	.word	0x00000030
        /*012c*/ 	.short	0x0100
        /*012e*/ 	.byte	0x05
	.zero		1


	//   ....[4]....
        /*0130*/ 	.word	0x000005f0
        /*0134*/ 	.word	0x000000ff
        /*0138*/ 	.word	0x00000010
        /*013c*/ 	.short	0x0100
        /*013e*/ 	.byte	0x05
	.zero		1


	//   ....[5]....
        /*0140*/ 	.word	0x00000600
        /*0144*/ 	.word	0x000000ff
        /*0148*/ 	.word	0x00000038
        /*014c*/ 	.short	0x0100
        /*014e*/ 	.byte	0x05
	.zero		1


	//   ....[6]....
        /*0150*/ 	.word	0x00000610
        /*0154*/ 	.word	0x000000ff
        /*0158*/ 	.word	0x00000018
        /*015c*/ 	.short	0x0100
        /*015e*/ 	.byte	0x05
	.zero		1


	//   ....[7]....
        /*0160*/ 	.word	0x00000620
        /*0164*/ 	.word	0x000000ff
        /*0168*/ 	.word	0x00000040
        /*016c*/ 	.short	0x0100
        /*016e*/ 	.byte	0x05
	.zero		1


	//   ....[8]....
        /*0170*/ 	.word	0x00000630
        /*0174*/ 	.word	0x000000ff
        /*0178*/ 	.word	0x00000020
        /*017c*/ 	.short	0x0100
        /*017e*/ 	.byte	0x05
	.zero		1


	//   ....[9]....
        /*0180*/ 	.word	0x00000640
        /*0184*/ 	.word	0x000000ff
        /*0188*/ 	.word	0x00000048
        /*018c*/ 	.short	0x0100
        /*018e*/ 	.byte	0x05
	.zero		1


	//   ....[10]....
        /*0190*/ 	.word	0x00000770
        /*0194*/ 	.word	0x000000ff
        /*0198*/ 	.word	0x00000050
        /*019c*/ 	.short	0x0100
        /*019e*/ 	.byte	0x07
	.zero		1


	//   ....[11]....
        /*01a0*/ 	.word	0x00000780
        /*01a4*/ 	.word	0x000000ff
        /*01a8*/ 	.word	0x00000068
        /*01ac*/ 	.short	0x0100
        /*01ae*/ 	.byte	0x07
	.zero		1


	//   ....[12]....
        /*01b0*/ 	.word	0x00000790
        /*01b4*/ 	.word	0x000000ff
        /*01b8*/ 	.word	0x00000058
        /*01bc*/ 	.short	0x0100
        /*01be*/ 	.byte	0x07
	.zero		1


	//   ....[13]....
        /*01c0*/ 	.word	0x000007a0
        /*01c4*/ 	.word	0x000000ff
        /*01c8*/ 	.word	0x00000070
        /*01cc*/ 	.short	0x0100
        /*01ce*/ 	.byte	0x07
	.zero		1


	//   ....[14]....
        /*01d0*/ 	.word	0x000007b0
        /*01d4*/ 	.word	0x000000ff
        /*01d8*/ 	.word	0x00000060
        /*01dc*/ 	.short	0x0100
        /*01de*/ 	.byte	0x07
	.zero		1


	//   ....[15]....
        /*01e0*/ 	.word	0x000007c0
        /*01e4*/ 	.word	0x000000ff
        /*01e8*/ 	.word	0x00000078
        /*01ec*/ 	.short	0x0100
        /*01ee*/ 	.byte	0x07
	.zero		1


	//   ....[16]....
        /*01f0*/ 	.word	0x000008b0
        /*01f4*/ 	.word	0x000000ff
        /*01f8*/ 	.word	0x00000080
        /*01fc*/ 	.short	0x0100
        /*01fe*/ 	.byte	0x05
	.zero		1


	//   ....[17]....
        /*0200*/ 	.word	0x000008c0
        /*0204*/ 	.word	0x000000ff
        /*0208*/ 	.word	0x00000088
        /*020c*/ 	.short	0x0100
        /*020e*/ 	.byte	0x05
	.zero		1


	//   ....[18]....
        /*0210*/ 	.word	0x00000a00
        /*0214*/ 	.word	0x000000ff
        /*0218*/ 	.word	0x00000090
        /*021c*/ 	.short	0x0100
        /*021e*/ 	.byte	0x05
	.zero		1


	//   ....[19]....
        /*0220*/ 	.word	0x00000a10
        /*0224*/ 	.word	0x000000ff
        /*0228*/ 	.word	0x000000a0
        /*022c*/ 	.short	0x0100
        /*022e*/ 	.byte	0x05
	.zero		1


	//   ....[20]....
        /*0230*/ 	.word	0x00000a20
        /*0234*/ 	.word	0x000000ff
        /*0238*/ 	.word	0x00000098
        /*023c*/ 	.short	0x0100
        /*023e*/ 	.byte	0x05
	.zero		1


	//   ....[21]....
        /*0240*/ 	.word	0x00000a30
        /*0244*/ 	.word	0x000000ff
        /*0248*/ 	.word	0x000000a8
        /*024c*/ 	.short	0x0100
        /*024e*/ 	.byte	0x05
	.zero		1


	//   ....[22]....
        /*0250*/ 	.word	0x00000b60
        /*0254*/ 	.word	0x000000ff
        /*0258*/ 	.word	0x000000b0
        /*025c*/ 	.short	0x0100
        /*025e*/ 	.byte	0x07
	.zero		1


	//   ....[23]....
        /*0260*/ 	.word	0x00000b70
        /*0264*/ 	.word	0x000000ff
        /*0268*/ 	.word	0x000000d0
        /*026c*/ 	.short	0x0100
        /*026e*/ 	.byte	0x07
	.zero		1


	//   ....[24]....
        /*0270*/ 	.word	0x00000b80
        /*0274*/ 	.word	0x000000ff
        /*0278*/ 	.word	0x000000b8
        /*027c*/ 	.short	0x0100
        /*027e*/ 	.byte	0x07
	.zero		1


	//   ....[25]....
        /*0280*/ 	.word	0x00000b90
        /*0284*/ 	.word	0x000000ff
        /*0288*/ 	.word	0x000000d8
        /*028c*/ 	.short	0x0100
        /*028e*/ 	.byte	0x07
	.zero		1


	//   ....[26]....
        /*0290*/ 	.word	0x00000ba0
        /*0294*/ 	.word	0x000000ff
        /*0298*/ 	.word	0x000000c0
        /*029c*/ 	.short	0x0100
        /*029e*/ 	.byte	0x07
	.zero		1


	//   ....[27]....
        /*02a0*/ 	.word	0x00000bb0
        /*02a4*/ 	.word	0x000000ff
        /*02a8*/ 	.word	0x000000e0
        /*02ac*/ 	.short	0x0100
        /*02ae*/ 	.byte	0x07
	.zero		1


	//   ....[28]....
        /*02b0*/ 	.word	0x00000bc0
        /*02b4*/ 	.word	0x000000ff
        /*02b8*/ 	.word	0x000000c8
        /*02bc*/ 	.short	0x0100
        /*02be*/ 	.byte	0x07
	.zero		1


	//   ....[29]....
        /*02c0*/ 	.word	0x00000bd0
        /*02c4*/ 	.word	0x000000ff
        /*02c8*/ 	.word	0x000000e8
        /*02cc*/ 	.short	0x0100
        /*02ce*/ 	.byte	0x07
	.zero		1


	//   ....[30]....
        /*02d0*/ 	.word	0x00000cc0
        /*02d4*/ 	.word	0x000000ff
        /*02d8*/ 	.word	0x000000f0
        /*02dc*/ 	.short	0x0100
        /*02de*/ 	.byte	0x05
	.zero		1


	//   ....[31]....
        /*02e0*/ 	.word	0x00000cd0
        /*02e4*/ 	.word	0x000000ff
        /*02e8*/ 	.word	0x00000100
        /*02ec*/ 	.short	0x0100
        /*02ee*/ 	.byte	0x05
	.zero		1


	//   ....[32]....
        /*02f0*/ 	.word	0x00000ce0
        /*02f4*/ 	.word	0x000000ff
        /*02f8*/ 	.word	0x000000f8
        /*02fc*/ 	.short	0x0100
        /*02fe*/ 	.byte	0x05
	.zero		1


	//   ....[33]....
        /*0300*/ 	.word	0x00000cf0
        /*0304*/ 	.word	0x000000ff
        /*0308*/ 	.word	0x00000108
        /*030c*/ 	.short	0x0100
        /*030e*/ 	.byte	0x05
	.zero		1


	//   ....[34]....
        /*0310*/ 	.word	0x000015c0
        /*0314*/ 	.word	0x00000002
        /*0318*/ 	.word	0x00000100
        /*031c*/ 	.short	0x010a
        /*031e*/ 	.byte	0xff
	.zero		1


	//   ....[35]....
        /*0320*/ 	.word	0x000015f0
        /*0324*/ 	.word	0x00000002
        /*0328*/ 	.word	0x000000f0
        /*032c*/ 	.short	0x0101
        /*032e*/ 	.byte	0xff
	.zero		1


	//   ....[36]....
        /*0330*/ 	.word	0x000016c0
        /*0334*/ 	.word	0x000000ff
        /*0338*/ 	.word	0x00000028
        /*033c*/ 	.short	0x010a
        /*033e*/ 	.byte	0x08
	.zero		1


	//   ....[37]....
        /*0340*/ 	.word	0x00001760
        /*0344*/ 	.word	0x000000ff
        /*0348*/ 	.word	0x00000028
        /*034c*/ 	.short	0x010a
        /*034e*/ 	.byte	0x21
	.zero		1


	//   ....[38]....
        /*0350*/ 	.word	0x000018b0
        /*0354*/ 	.word	0x000000ff
        /*0358*/ 	.word	0x00000028
        /*035c*/ 	.short	0x010a
        /*035e*/ 	.byte	0x08
	.zero		1


	//   ....[39]....
        /*0360*/ 	.word	0x000019c0
        /*0364*/ 	.word	0x000000ff
        /*0368*/ 	.word	0x00000088
        /*036c*/ 	.short	0x0101
        /*036e*/ 	.byte	0x04
	.zero		1


	//   ....[40]....
        /*0370*/ 	.word	0x000019e0
        /*0374*/ 	.word	0x000000ff
        /*0378*/ 	.word	0x00000028
        /*037c*/ 	.short	0x010a
        /*037e*/ 	.byte	0x08
	.zero		1


	//   ....[41]....
        /*0380*/ 	.word	0x00001a60
        /*0384*/ 	.word	0x000000ff
        /*0388*/ 	.word	0x00000028
        /*038c*/ 	.short	0x010a
        /*038e*/ 	.byte	0x11
	.zero		1


	//   ....[42]....
        /*0390*/ 	.word	0x00001bb0
        /*0394*/ 	.word	0x000000ff
        /*0398*/ 	.word	0x00000028
        /*039c*/ 	.short	0x010a
        /*039e*/ 	.byte	0x08
	.zero		1


	//   ....[43]....
        /*03a0*/ 	.word	0x00001cf0
        /*03a4*/ 	.word	0x00000002
        /*03a8*/ 	.word	0x00000090
        /*03ac*/ 	.short	0x010a
        /*03ae*/ 	.byte	0xff
	.zero		1


	//   ....[44]....
        /*03b0*/ 	.word	0x00001db0
        /*03b4*/ 	.word	0x00000002
        /*03b8*/ 	.word	0x00000000
        /*03bc*/ 	.short	0x0101
        /*03be*/ 	.byte	0xff
	.zero		1


	//   ....[45]....
        /*03c0*/ 	.word	0x00002310
        /*03c4*/ 	.word	0x000000ff
        /*03c8*/ 	.word	0x00000000
        /*03cc*/ 	.short	0x010a
        /*03ce*/ 	.byte	0x05
	.zero		1


	//   ....[46]....
        /*03d0*/ 	.word	0x000023a0
        /*03d4*/ 	.word	0x000000ff
        /*03d8*/ 	.word	0x00000000
        /*03dc*/ 	.short	0x010a
        /*03de*/ 	.byte	0x05
	.zero		1


	//   ....[47]....
        /*03e0*/ 	.word	0x00002430
        /*03e4*/ 	.word	0x000000ff
        /*03e8*/ 	.word	0x00000000
        /*03ec*/ 	.short	0x010a
        /*03ee*/ 	.byte	0x05
	.zero		1


	//   ....[48]....
        /*03f0*/ 	.word	0x000024c0
        /*03f4*/ 	.word	0x000000ff
        /*03f8*/ 	.word	0x00000000
        /*03fc*/ 	.short	0x010a
        /*03fe*/ 	.byte	0x05
	.zero		1


	//   ....[49]....
        /*0400*/ 	.word	0x00002560
        /*0404*/ 	.word	0x00000000
        /*0408*/ 	.word	0x00000000
        /*040c*/ 	.short	0x010a
        /*040e*/ 	.byte	0xff
	.zero		1


	//   ....[50]....
        /*0410*/ 	.word	0x00002680
        /*0414*/ 	.word	0x00000000
        /*0418*/ 	.word	0x000000f0
        /*041c*/ 	.short	0x010a
        /*041e*/ 	.byte	0xff
	.zero		1


	//   ....[51]....
        /*0420*/ 	.word	0x000026f0
        /*0424*/ 	.word	0x00000000
        /*0428*/ 	.word	0x00000000
        /*042c*/ 	.short	0x0101
        /*042e*/ 	.byte	0xff
	.zero		1


	//   ....[52]....
        /*0430*/ 	.word	0x00002710
        /*0434*/ 	.word	0x000000ff
        /*0438*/ 	.word	0x000000a0
        /*043c*/ 	.short	0x010a
        /*043e*/ 	.byte	0x05
	.zero		1


	//   ....[53]....
        /*0440*/ 	.word	0x00002830
        /*0444*/ 	.word	0x00000000
        /*0448*/ 	.word	0x00000090
        /*044c*/ 	.short	0x010a
        /*044e*/ 	.byte	0xff
	.zero		1


	//   ....[54]....
        /*0450*/ 	.word	0x00002930
        /*0454*/ 	.word	0x00000000
        /*0458*/ 	.word	0x00000000
        /*045c*/ 	.short	0x0101
        /*045e*/ 	.byte	0xff
	.zero		1


	//   ....[55]....
        /*0460*/ 	.word	0x000029c0
        /*0464*/ 	.word	0x000000ff
        /*0468*/ 	.word	0x000000a0
        /*046c*/ 	.short	0x0106
        /*046e*/ 	.byte	0x05
	.zero		1


	//   ....[56]....
        /*0470*/ 	.word	0x000029e0
        /*0474*/ 	.word	0x000000ff
        /*0478*/ 	.word	0x000000a0
        /*047c*/ 	.short	0x010a
        /*047e*/ 	.byte	0x05
	.zero		1


	//   ....[57]....
        /*0480*/ 	.word	0x00002a70
        /*0484*/ 	.word	0x000000ff
        /*0488*/ 	.word	0x000000a0
        /*048c*/ 	.short	0x0106
        /*048e*/ 	.byte	0x04
	.zero		1


	//   ....[58]....
        /*0490*/ 	.word	0x00002ab0
        /*0494*/ 	.word	0x00000000
        /*0498*/ 	.word	0x000000a0
        /*049c*/ 	.short	0x010a
        /*049e*/ 	.byte	0xff
	.zero		1


	//   ....[59]....
        /*04a0*/ 	.word	0x00002fb0
        /*04a4*/ 	.word	0x00000000
        /*04a8*/ 	.word	0x00000090
        /*04ac*/ 	.short	0x010a
        /*04ae*/ 	.byte	0xff
	.zero		1


	//   ....[60]....
        /*04b0*/ 	.word	0x000030c0
        /*04b4*/ 	.word	0x00000003
        /*04b8*/ 	.word	0x00000000
        /*04bc*/ 	.short	0x0101
        /*04be*/ 	.byte	0xff
	.zero		1


	//   ....[61]....
        /*04c0*/ 	.word	0x000030d0
        /*04c4*/ 	.word	0x000000ff
        /*04c8*/ 	.word	0x00000000
        /*04cc*/ 	.short	0x010a
        /*04ce*/ 	.byte	0x04
	.zero		1


	//   ....[62]....
        /*04d0*/ 	.word	0x000030f0
        /*04d4*/ 	.word	0x000000ff
        /*04d8*/ 	.word	0x000000d0
        /*04dc*/ 	.short	0x010a
        /*04de*/ 	.byte	0x08
	.zero		1


	//   ....[63]....
        /*04e0*/ 	.word	0x000031c0
        /*04e4*/ 	.word	0x000000ff
        /*04e8*/ 	.word	0x00000000
        /*04ec*/ 	.short	0x010a
        /*04ee*/ 	.byte	0x07
	.zero		1


	//   ....[64]....
        /*04f0*/ 	.word	0x00003300
        /*04f4*/ 	.word	0x000000ff
        /*04f8*/ 	.word	0x00000000
        /*04fc*/ 	.short	0x010a
        /*04fe*/ 	.byte	0x04
	.zero		1


	//   ....[65]....
        /*0500*/ 	.word	0x000034f0
        /*0504*/ 	.word	0x000000ff
        /*0508*/ 	.word	0x00000000
        /*050c*/ 	.short	0x010a
        /*050e*/ 	.byte	0x05
	.zero		1


	//   ....[66]....
        /*0510*/ 	.word	0x00003580
        /*0514*/ 	.word	0x000000ff
        /*0518*/ 	.word	0x00000000
        /*051c*/ 	.short	0x010a
        /*051e*/ 	.byte	0x05
	.zero		1


	//   ....[67]....
        /*0520*/ 	.word	0x00003610
        /*0524*/ 	.word	0x000000ff
        /*0528*/ 	.word	0x00000000
        /*052c*/ 	.short	0x010a
        /*052e*/ 	.byte	0x05
	.zero		1


	//   ....[68]....
        /*0530*/ 	.word	0x000036a0
        /*0534*/ 	.word	0x000000ff
        /*0538*/ 	.word	0x00000000
        /*053c*/ 	.short	0x010a
        /*053e*/ 	.byte	0x07
	.zero		1


	//   ....[69]....
        /*0540*/ 	.word	0x00003ae0
        /*0544*/ 	.word	0x00000000
        /*0548*/ 	.word	0x00000090
        /*054c*/ 	.short	0x010a
        /*054e*/ 	.byte	0xff
	.zero		1


	//   ....[70]....
        /*0550*/ 	.word	0x00003ba0
        /*0554*/ 	.word	0x00000000
        /*0558*/ 	.word	0x00000000
        /*055c*/ 	.short	0x0101
        /*055e*/ 	.byte	0xff
	.zero		1


	//   ....[71]....
        /*0560*/ 	.word	0x00003ec0
        /*0564*/ 	.word	0x000000ff
        /*0568*/ 	.word	0x00000088
        /*056c*/ 	.short	0x010a
        /*056e*/ 	.byte	0x07
	.zero		1


	//   ....[72]....
        /*0570*/ 	.word	0x000040e0
        /*0574*/ 	.word	0x000000ff
        /*0578*/ 	.word	0x00000068
        /*057c*/ 	.short	0x010a
        /*057e*/ 	.byte	0x0f
	.zero		1


	//   ....[73]....
        /*0580*/ 	.word	0x000042e0
        /*0584*/ 	.word	0x000000ff
        /*0588*/ 	.word	0x00000050
        /*058c*/ 	.short	0x010b
        /*058e*/ 	.byte	0x0f
	.zero		1


	//   ....[74]....
        /*0590*/ 	.word	0x00004330
        /*0594*/ 	.word	0x000000ff
        /*0598*/ 	.word	0x00000000
        /*059c*/ 	.short	0x0101
        /*059e*/ 	.byte	0x10
	.zero		1


	//   ....[75]....
        /*05a0*/ 	.word	0x00004370
        /*05a4*/ 	.word	0x000000ff
        /*05a8*/ 	.word	0x00000068
        /*05ac*/ 	.short	0x010a
        /*05ae*/ 	.byte	0x0d
	.zero		1


	//   ....[76]....
        /*05b0*/ 	.word	0x000045b0
        /*05b4*/ 	.word	0x000000ff
        /*05b8*/ 	.word	0x00000050
        /*05bc*/ 	.short	0x010b
        /*05be*/ 	.byte	0x0d
	.zero		1


	//   ....[77]....
        /*05c0*/ 	.word	0x00004620
        /*05c4*/ 	.word	0x000000ff
        /*05c8*/ 	.word	0x00000000
        /*05cc*/ 	.short	0x0101
        /*05ce*/ 	.byte	0x0f
	.zero		1


	//   ....[78]....
        /*05d0*/ 	.word	0x00004670
        /*05d4*/ 	.word	0x000000ff
        /*05d8*/ 	.word	0x00000000
        /*05dc*/ 	.short	0x010a
        /*05de*/ 	.byte	0x04
	.zero		1


	//   ....[79]....
        /*05e0*/ 	.word	0x00004700
        /*05e4*/ 	.word	0x000000ff
        /*05e8*/ 	.word	0x00000000
        /*05ec*/ 	.short	0x010a
        /*05ee*/ 	.byte	0x04
	.zero		1


	//   ....[80]....
        /*05f0*/ 	.word	0x000047a0
        /*05f4*/ 	.word	0x00000000
        /*05f8*/ 	.word	0x00000000
        /*05fc*/ 	.short	0x010a
        /*05fe*/ 	.byte	0xff
	.zero		1


	//   ....[81]....
        /*0600*/ 	.word	0x00004ae0
        /*0604*/ 	.word	0x00000000
        /*0608*/ 	.word	0x00000090
        /*060c*/ 	.short	0x010a
        /*060e*/ 	.byte	0xff
	.zero		1


	//   ....[82]....
        /*0610*/ 	.word	0x00004bf0
        /*0614*/ 	.word	0x00000000
        /*0618*/ 	.word	0x00000000
        /*061c*/ 	.short	0x0101
        /*061e*/ 	.byte	0xff
	.zero		1


	//   ....[83]....
        /*0620*/ 	.word	0x00005690
        /*0624*/ 	.word	0x00000000
        /*0628*/ 	.word	0x00000050
        /*062c*/ 	.short	0x010a
        /*062e*/ 	.byte	0xff
	.zero		1


	//   ....[84]....
        /*0630*/ 	.word	0x00005700
        /*0634*/ 	.word	0x00000049
        /*0638*/ 	.word	0x000000b0
        /*063c*/ 	.short	0x010a
        /*063e*/ 	.byte	0xff
	.zero		1


	//   ....[85]....
        /*0640*/ 	.word	0x000057f0
        /*0644*/ 	.word	0x00000000
        /*0648*/ 	.word	0x00000050
        /*064c*/ 	.short	0x010a
        /*064e*/ 	.byte	0xff
	.zero		1


	//   ....[86]....
        /*0650*/ 	.word	0x00005920
        /*0654*/ 	.word	0x00000049
        /*0658*/ 	.word	0x000000b0
        /*065c*/ 	.short	0x010a
        /*065e*/ 	.byte	0xff
	.zero		1


	//   ....[87]....
        /*0660*/ 	.word	0x00006430
        /*0664*/ 	.word	0x00000000
        /*0668*/ 	.word	0x00000000
        /*066c*/ 	.short	0x0101
        /*066e*/ 	.byte	0xff
	.zero		1


	//   ....[88]....
        /*0670*/ 	.word	0x00006440
        /*0674*/ 	.word	0x00000002
        /*0678*/ 	.word	0x00000050
        /*067c*/ 	.short	0x010a
        /*067e*/ 	.byte	0xff
	.zero		1


	//   ....[89]....
        /*0680*/ 	.word	0x00006510
        /*0684*/ 	.word	0x00000002
        /*0688*/ 	.word	0x00000050
        /*068c*/ 	.short	0x010a
        /*068e*/ 	.byte	0xff
	.zero		1


	//   ....[90]....
        /*0690*/ 	.word	0x00006860
        /*0694*/ 	.word	0x000000ff
        /*0698*/ 	.word	0x00000000
        /*069c*/ 	.short	0x0101
        /*069e*/ 	.byte	0x05
	.zero		1


	//   ....[91]....
        /*06a0*/ 	.word	0x000071b0
        /*06a4*/ 	.word	0x00000000
        /*06a8*/ 	.word	0x00000000
        /*06ac*/ 	.short	0x0101
        /*06ae*/ 	.byte	0xff
	.zero		1


	//   ....[92]....
        /*06b0*/ 	.word	0x00007420
        /*06b4*/ 	.word	0x000000ff
        /*06b8*/ 	.word	0x00000000
        /*06bc*/ 	.short	0x0101
        /*06be*/ 	.byte	0x04
	.zero		1


	//   ....[93]....
        /*06c0*/ 	.word	0x00007440
        /*06c4*/ 	.word	0x00000002
        /*06c8*/ 	.word	0x00000100
        /*06cc*/ 	.short	0x010a
        /*06ce*/ 	.byte	0xff
	.zero		1


	//   ....[94]....
        /*06d0*/ 	.word	0x000074a0
        /*06d4*/ 	.word	0x00000002
        /*06d8*/ 	.word	0x00000028
        /*06dc*/ 	.short	0x010a
        /*06de*/ 	.byte	0xff
	.zero		1


	//   ....[95]....
        /*06e0*/ 	.word	0x00007500
        /*06e4*/ 	.word	0x00000002
        /*06e8*/ 	.word	0x00000028
        /*06ec*/ 	.short	0x010a
        /*06ee*/ 	.byte	0xff
	.zero		1


	//   ....[96]....
        /*06f0*/ 	.word	0x00007550
        /*06f4*/ 	.word	0x00000002
        /*06f8*/ 	.word	0x00000090
        /*06fc*/ 	.short	0x010a
        /*06fe*/ 	.byte	0xff
	.zero		1


	//   ....[97]....
        /*0700*/ 	.word	0x000075b0
        /*0704*/ 	.word	0x00000000
        /*0708*/ 	.word	0x00000000
        /*070c*/ 	.short	0x010a
        /*070e*/ 	.byte	0xff
	.zero		1


	//   ....[98]....
        /*0710*/ 	.word	0x00007610
        /*0714*/ 	.word	0x00000000
        /*0718*/ 	.word	0x00000000
        /*071c*/ 	.short	0x010a
        /*071e*/ 	.byte	0xff
	.zero		1


	//   ....[99]....
        /*0720*/ 	.word	0x00007670
        /*0724*/ 	.word	0x00000000
        /*0728*/ 	.word	0x00000000
        /*072c*/ 	.short	0x010a
        /*072e*/ 	.byte	0xff
	.zero		1


	//   ....[100]....
        /*0730*/ 	.word	0x000076d0
        /*0734*/ 	.word	0x00000000
        /*0738*/ 	.word	0x00000000
        /*073c*/ 	.short	0x010a
        /*073e*/ 	.byte	0xff
	.zero		1


	//   ....[101]....
        /*0740*/ 	.word	0x00007720
        /*0744*/ 	.word	0x00000000
        /*0748*/ 	.word	0x000000f0
        /*074c*/ 	.short	0x010a
        /*074e*/ 	.byte	0xff
	.zero		1


	//   ....[102]....
        /*0750*/ 	.word	0x00007780
        /*0754*/ 	.word	0x00000000
        /*0758*/ 	.word	0x000000a0
        /*075c*/ 	.short	0x010a
        /*075e*/ 	.byte	0xff
	.zero		1


	//   ....[103]....
        /*0760*/ 	.word	0x000077d0
        /*0764*/ 	.word	0x00000000
        /*0768*/ 	.word	0x00000090
        /*076c*/ 	.short	0x010a
        /*076e*/ 	.byte	0xff
	.zero		1


	//   ....[104]....
        /*0770*/ 	.word	0x00007830
        /*0774*/ 	.word	0x00000000
        /*0778*/ 	.word	0x000000a0
        /*077c*/ 	.short	0x010a
        /*077e*/ 	.byte	0xff
	.zero		1


	//   ....[105]....
        /*0780*/ 	.word	0x00007880
        /*0784*/ 	.word	0x00000000
        /*0788*/ 	.word	0x00000090
        /*078c*/ 	.short	0x010a
        /*078e*/ 	.byte	0xff
	.zero		1


	//   ....[106]....
        /*0790*/ 	.word	0x000078e0
        /*0794*/ 	.word	0x00000002
        /*0798*/ 	.word	0x000000d0
        /*079c*/ 	.short	0x010a
        /*079e*/ 	.byte	0xff
	.zero		1


	//   ....[107]....
        /*07a0*/ 	.word	0x00007940
        /*07a4*/ 	.word	0x00000000
        /*07a8*/ 	.word	0x00000000
        /*07ac*/ 	.short	0x010a
        /*07ae*/ 	.byte	0xff
	.zero		1


	//   ....[108]....
        /*07b0*/ 	.word	0x000079a0
        /*07b4*/ 	.word	0x00000000
        /*07b8*/ 	.word	0x00000000
        /*07bc*/ 	.short	0x010a
        /*07be*/ 	.byte	0xff
	.zero		1


	//   ....[109]....
        /*07c0*/ 	.word	0x00007a00
        /*07c4*/ 	.word	0x00000000
        /*07c8*/ 	.word	0x00000000
        /*07cc*/ 	.short	0x010a
        /*07ce*/ 	.byte	0xff
	.zero		1


	//   ....[110]....
        /*07d0*/ 	.word	0x00007a60
        /*07d4*/ 	.word	0x00000000
        /*07d8*/ 	.word	0x00000000
        /*07dc*/ 	.short	0x010a
        /*07de*/ 	.byte	0xff
	.zero		1


	//   ....[111]....
        /*07e0*/ 	.word	0x00007ac0
        /*07e4*/ 	.word	0x00000000
        /*07e8*/ 	.word	0x00000000
        /*07ec*/ 	.short	0x010a
        /*07ee*/ 	.byte	0xff
	.zero		1


	//   ....[112]....
        /*07f0*/ 	.word	0x00007b10
        /*07f4*/ 	.word	0x00000000
        /*07f8*/ 	.word	0x00000090
        /*07fc*/ 	.short	0x010a
        /*07fe*/ 	.byte	0xff
	.zero		1


	//   ....[113]....
        /*0800*/ 	.word	0x00007b70
        /*0804*/ 	.word	0x00000000
        /*0808*/ 	.word	0x00000088
        /*080c*/ 	.short	0x010a
        /*080e*/ 	.byte	0xff
	.zero		1


	//   ....[114]....
        /*0810*/ 	.word	0x00007bd0
        /*0814*/ 	.word	0x00000000
        /*0818*/ 	.word	0x00000068
        /*081c*/ 	.short	0x010a
        /*081e*/ 	.byte	0xff
	.zero		1


	//   ....[115]....
        /*0820*/ 	.word	0x00007c30
        /*0824*/ 	.word	0x00000000
        /*0828*/ 	.word	0x00000068
        /*082c*/ 	.short	0x010a
        /*082e*/ 	.byte	0xff
	.zero		1


	//   ....[116]....
        /*0830*/ 	.word	0x00007c90
        /*0834*/ 	.word	0x00000000
        /*0838*/ 	.word	0x00000000
        /*083c*/ 	.short	0x010a
        /*083e*/ 	.byte	0xff
	.zero		1


	//   ....[117]....
        /*0840*/ 	.word	0x00007cf0
        /*0844*/ 	.word	0x00000000
        /*0848*/ 	.word	0x00000000
        /*084c*/ 	.short	0x010a
        /*084e*/ 	.byte	0xff
	.zero		1


	//   ....[118]....
        /*0850*/ 	.word	0x00007d40
        /*0854*/ 	.word	0x00000000
        /*0858*/ 	.word	0x00000090
        /*085c*/ 	.short	0x010a
        /*085e*/ 	.byte	0xff
	.zero		1


	//   ....[119]....
        /*0860*/ 	.word	0x00007d90
        /*0864*/ 	.word	0x00000000
        /*0868*/ 	.word	0x00000050
        /*086c*/ 	.short	0x010a
        /*086e*/ 	.byte	0xff
	.zero		1


	//   ....[120]....
        /*0870*/ 	.word	0x00007de0
        /*0874*/ 	.word	0x00000049
        /*0878*/ 	.word	0x000000b0
        /*087c*/ 	.short	0x010a
        /*087e*/ 	.byte	0xff
	.zero		1


	//   ....[121]....
        /*0880*/ 	.word	0x00007e30
        /*0884*/ 	.word	0x00000002
        /*0888*/ 	.word	0x00000050
        /*088c*/ 	.short	0x010a
        /*088e*/ 	.byte	0xff
	.zero		1


	//----- nvinfo : EIATTR_NUM_MBARRIERS
	.align		4
.L_47:
        /*0890*/ 	.byte	0x03, 0x38
        /*0892*/ 	.short	0x0022


	//----- nvinfo : EIATTR_EXIT_INSTR_OFFSETS
	.align		4
        /*0894*/ 	.byte	0x04, 0x1c
        /*0896*/ 	.short	(.L_49 - .L_48)


	//   ....[0]....
.L_48:
        /*0898*/ 	.word	0x00002590


	//   ....[1]....
        /*089c*/ 	.word	0x00002a80


	//   ....[2]....
        /*08a0*/ 	.word	0x00002ae0


	//   ....[3]....
        /*08a4*/ 	.word	0x00003900


	//   ....[4]....
        /*08a8*/ 	.word	0x000047d0


	//   ....[5]....
        /*08ac*/ 	.word	0x00004810


	//   ....[6]....
        /*08b0*/ 	.word	0x00007310


	//   ....[7]....
        /*08b4*/ 	.word	0x00007390


	//   ....[8]....
        /*08b8*/ 	.word	0x000073c0


	//   ....[9]....
        /*08bc*/ 	.word	0x00007430


	//----- nvinfo : EIATTR_MAX_THREADS
	.align		4
.L_49:
        /*08c0*/ 	.byte	0x04, 0x05
        /*08c2*/ 	.short	(.L_51 - .L_50)
.L_50:
        /*08c4*/ 	.word	0x00000100
        /*08c8*/ 	.word	0x00000001
        /*08cc*/ 	.word	0x00000001


	//----- nvinfo : EIATTR_CRS_STACK_SIZE
	.align		4
.L_51:
        /*08d0*/ 	.byte	0x04, 0x1e
        /*08d2*/ 	.short	(.L_53 - .L_52)
.L_52:
        /*08d4*/ 	.word	0x00000000


	//----- nvinfo : EIATTR_CBANK_PARAM_SIZE
	.align		4
.L_53:
        /*08d8*/ 	.byte	0x03, 0x19
        /*08da*/ 	.short	0x0800


	//----- nvinfo : EIATTR_PARAM_CBANK
	.align		4
        /*08dc*/ 	.byte	0x04, 0x0a
        /*08de*/ 	.short	(.L_55 - .L_54)
	.align		4
.L_54:
        /*08e0*/ 	.word	index@(.nv.constant0._ZN7cutlass13device_kernelINS_4gemm6kernel13GemmUniversalIN4cute5tupleIJiiiiEEENS1_10collective13CollectiveMmaINS1_35MainloopSm100TmaUmmaWarpSpecializedILi5ELi2ELi4ENS5_IJNS4_1CILi1EEESB_SB_EEEEENS5_IJNSA_ILi128EEENSA_ILi64EEENSA_ILi32EEEEEENS_6half_tENS5_IJlSB_lEEESI_SJ_NS4_8TiledMMAINS4_8MMA_AtomIJNS4_20SM100_MMA_F16BF16_SSISI_SI_fLi128ELi64ELNS4_4UMMA5MajorE0ELSO_0ELNSN_7ScaleInE0ELSP_0EEEEEENS4_6LayoutISC_NS5_IJNSA_ILi0EEEST_ST_EEEEENS5_IJNS4_10UnderscoreESW_SW_EEEEENS4_13SM90_TMA_LOADENS4_14ComposedLayoutINS4_7SwizzleILi2ELi4ELi3EEENS4_18smem_ptr_flag_bitsILi16EEENSS_INS5_IJNSA_ILi8EEESG_EEENS5_IJSG_SB_EEEEEEEvNS4_8identityESZ_S19_vS1A_EENS_8epilogue10collective18CollectiveEpilogueINS1C_23Sm100TmaWarpSpecializedILi3ELi2ELi32ELb1ELb0EEEJSH_NS5_IJNSS_ISE_SB_EENSS_ISG_SB_EEEEESI_SJ_SI_SJ_NS1C_6fusion15FusionCallbacksIS1G_NS1K_17LinearCombinationISI_fSI_fLNS_15FloatRoundStyleE2EEESH_S1J_JEEENS4_5SM1004TMEM4LOAD26SM100_TMEM_LOAD_32dp32b32xESZ_S19_NS4_39AutoVectorizingCopyWithAssumedAlignmentILi128EEENS4_14SM90_TMA_STOREES19_S1V_S1V_EEEvvEEEEvNT_6ParamsE)
        /*08e4*/ 	.short	0x0380
        /*08e6*/ 	.short	0x0800


	//----- nvinfo : EIATTR_SW_WAR
	.align		4
.L_55:
        /*08e8*/ 	.byte	0x04, 0x36
        /*08ea*/ 	.short	(.L_57 - .L_56)
.L_56:
        /*08ec*/ 	.word	0x00000008
.L_57:


//--------------------- .nv.callgraph             --------------------------
	.section	.nv.callgraph,"",@"SHT_CUDA_CALLGRAPH"
	.align	4
	.sectionentsize	8
	.align		4
        /*0000*/ 	.word	0x00000000
	.align		4
        /*0004*/ 	.word	0xffffffff
	.align		4
        /*0008*/ 	.word	index@(_ZN7cutlass13device_kernelINS_4gemm6kernel13GemmUniversalIN4cute5tupleIJiiiiEEENS1_10collective13CollectiveMmaINS1_35MainloopSm100TmaUmmaWarpSpecializedILi5ELi2ELi4ENS5_IJNS4_1CILi1EEESB_SB_EEEEENS5_IJNSA_ILi128EEENSA_ILi64EEENSA_ILi32EEEEEENS_6half_tENS5_IJlSB_lEEESI_SJ_NS4_8TiledMMAINS4_8MMA_AtomIJNS4_20SM100_MMA_F16BF16_SSISI_SI_fLi128ELi64ELNS4_4UMMA5MajorE0ELSO_0ELNSN_7ScaleInE0ELSP_0EEEEEENS4_6LayoutISC_NS5_IJNSA_ILi0EEEST_ST_EEEEENS5_IJNS4_10UnderscoreESW_SW_EEEEENS4_13SM90_TMA_LOADENS4_14ComposedLayoutINS4_7SwizzleILi2ELi4ELi3EEENS4_18smem_ptr_flag_bitsILi16EEENSS_INS5_IJNSA_ILi8EEESG_EEENS5_IJSG_SB_EEEEEEEvNS4_8identityESZ_S19_vS1A_EENS_8epilogue10collective18CollectiveEpilogueINS1C_23Sm100TmaWarpSpecializedILi3ELi2ELi32ELb1ELb0EEEJSH_NS5_IJNSS_ISE_SB_EENSS_ISG_SB_EEEEESI_SJ_SI_SJ_NS1C_6fusion15FusionCallbacksIS1G_NS1K_17LinearCombinationISI_fSI_fLNS_15FloatRoundStyleE2EEESH_S1J_JEEENS4_5SM1004TMEM4LOAD26SM100_TMEM_LOAD_32dp32b32xESZ_S19_NS4_39AutoVectorizingCopyWithAssumedAlignmentILi128EEENS4_14SM90_TMA_STOREES19_S1V_S1V_EEEvvEEEEvNT_6ParamsE)
	.align		4
        /*000c*/ 	.word	index@(__assertfail)
	.align		4
        /*0010*/ 	.word	0x00000000
	.align		4
        /*0014*/ 	.word	0xfffffffe
	.align		4
        /*0018*/ 	.word	0x00000000
	.align		4
        /*001c*/ 	.word	0xfffffffd
	.align		4
        /*0020*/ 	.word	0x00000000
	.align		4
        /*0024*/ 	.word	0xfffffffc


//--------------------- .nv.constant4             --------------------------
	.section	.nv.constant4,"a",@progbits
	.align	8
	.align		8
.nv.constant4:
        /*0000*/ 	.dword	__assertfail
	.align		8
        /*0008*/ 	.dword	__unnamed_1
	.align		8
        /*0010*/ 	.dword	__unnamed_2
	.align		8
        /*0018*/ 	.dword	_ZN40_INTERNAL_c0f61a37_4_k_cu_9775a706_234704cuda3std3__45__cpo5beginE
	.align		8
        /*0020*/ 	.dword	_ZN40_INTERNAL_c0f61a37_4_k_cu_9775a706_234704cuda3std3__45__cpo3endE
	.align		8
        /*0028*/ 	.dword	_ZN40_INTERNAL_c0f61a37_4_k_cu_9775a706_234704cuda3std3__45__cpo6cbeginE
	.align		8
        /*0030*/ 	.dword	_ZN40_INTERNAL_c0f61a37_4_k_cu_9775a706_234704cuda3std3__45__cpo4cendE
	.align		8
        /*0038*/ 	.dword	_ZN40_INTERNAL_c0f61a37_4_k_cu_9775a706_234704cuda3std3__442_GLOBAL__N__c0f61a37_4_k_cu_9775a706_234706ignoreE
	.align		8
        /*0040*/ 	.dword	_ZN40_INTERNAL_c0f61a37_4_k_cu_9775a706_234704cuda3std3__419piecewise_constructE
	.align		8
        /*0048*/ 	.dword	_ZN40_INTERNAL_c0f61a37_4_k_cu_9775a706_234704cuda3std3__48in_placeE
	.align		8
        /*0050*/ 	.dword	_ZN40_INTERNAL_c0f61a37_4_k_cu_9775a706_234704cuda3std6ranges3__45__cpo4swapE
	.align		8
        /*0058*/ 	.dword	_ZN40_INTERNAL_c0f61a37_4_k_cu_9775a706_234704cuda3std6ranges3__45__cpo9iter_moveE
	.align		8
        /*0060*/ 	.dword	_ZN40_INTERNAL_c0f61a37_4_k_cu_9775a706_234704cute7productE
	.align		8
        /*0068*/ 	.dword	_ZN40_INTERNAL_c0f61a37_4_k_cu_9775a706_234704cute1_E
	.align		8
        /*0070*/ 	.dword	$str$25
	.align		8
        /*0078*/ 	.dword	$str$26
	.align		8
        /*0080*/ 	.dword	$str$27
	.align		8
        /*0088*/ 	.dword	$str$28


//--------------------- .text._ZN7cutlass13device_kernelINS_4gemm6kernel13GemmUniversalIN4cute5tupleIJiiiiEEENS1_10collective13CollectiveMmaINS1_35MainloopSm100TmaUmmaWarpSpecializedILi5ELi2ELi4ENS5_IJNS4_1CILi1EEESB_SB_EEEEENS5_IJNSA_ILi128EEENSA_ILi64EEENSA_ILi32EEEEEENS_6half_tENS5_IJlSB_lEEESI_SJ_NS4_8TiledMMAINS4_8MMA_AtomIJNS4_20SM100_MMA_F16BF16_SSISI_SI_fLi128ELi64ELNS4_4UMMA5MajorE0ELSO_0ELNSN_7ScaleInE0ELSP_0EEEEEENS4_6LayoutISC_NS5_IJNSA_ILi0EEEST_ST_EEEEENS5_IJNS4_10UnderscoreESW_SW_EEEEENS4_13SM90_TMA_LOADENS4_14ComposedLayoutINS4_7SwizzleILi2ELi4ELi3EEENS4_18smem_ptr_flag_bitsILi16EEENSS_INS5_IJNSA_ILi8EEESG_EEENS5_IJSG_SB_EEEEEEEvNS4_8identityESZ_S19_vS1A_EENS_8epilogue10collective18CollectiveEpilogueINS1C_23Sm100TmaWarpSpecializedILi3ELi2ELi32ELb1ELb0EEEJSH_NS5_IJNSS_ISE_SB_EENSS_ISG_SB_EEEEESI_SJ_SI_SJ_NS1C_6fusion15FusionCallbacksIS1G_NS1K_17LinearCombinationISI_fSI_fLNS_15FloatRoundStyleE2EEESH_S1J_JEEENS4_5SM1004TMEM4LOAD26SM100_TMEM_LOAD_32dp32b32xESZ_S19_NS4_39AutoVectorizingCopyWithAssumedAlignmentILi128EEENS4_14SM90_TMA_STOREES19_S1V_S1V_EEEvvEEEEvNT_6ParamsE --------------------------
	.section	.text._ZN7cutlass13device_kernelINS_4gemm6kernel13GemmUniversalIN4cute5tupleIJiiiiEEENS1_10collective13CollectiveMmaINS1_35MainloopSm100TmaUmmaWarpSpecializedILi5ELi2ELi4ENS5_IJNS4_1CILi1EEESB_SB_EEEEENS5_IJNSA_ILi128EEENSA_ILi64EEENSA_ILi32EEEEEENS_6half_tENS5_IJlSB_lEEESI_SJ_NS4_8TiledMMAINS4_8MMA_AtomIJNS4_20SM100_MMA_F16BF16_SSISI_SI_fLi128ELi64ELNS4_4UMMA5MajorE0ELSO_0ELNSN_7ScaleInE0ELSP_0EEEEEENS4_6LayoutISC_NS5_IJNSA_ILi0EEEST_ST_EEEEENS5_IJNS4_10UnderscoreESW_SW_EEEEENS4_13SM90_TMA_LOADENS4_14ComposedLayoutINS4_7SwizzleILi2ELi4ELi3EEENS4_18smem_ptr_flag_bitsILi16EEENSS_INS5_IJNSA_ILi8EEESG_EEENS5_IJSG_SB_EEEEEEEvNS4_8identityESZ_S19_vS1A_EENS_8epilogue10collective18CollectiveEpilogueINS1C_23Sm100TmaWarpSpecializedILi3ELi2ELi32ELb1ELb0EEEJSH_NS5_IJNSS_ISE_SB_EENSS_ISG_SB_EEEEESI_SJ_SI_SJ_NS1C_6fusion15FusionCallbacksIS1G_NS1K_17LinearCombinationISI_fSI_fLNS_15FloatRoundStyleE2EEESH_S1J_JEEENS4_5SM1004TMEM4LOAD26SM100_TMEM_LOAD_32dp32b32xESZ_S19_NS4_39AutoVectorizingCopyWithAssumedAlignmentILi128EEENS4_14SM90_TMA_STOREES19_S1V_S1V_EEEvvEEEEvNT_6ParamsE,"ax",@progbits
	.align	128
.text._ZN7cutlass13device_kernelINS_4gemm6kernel13GemmUniversalIN4cute5tupleIJiiiiEEENS1_10collective13CollectiveMmaINS1_35MainloopSm100TmaUmmaWarpSpecializedILi5ELi2ELi4ENS5_IJNS4_1CILi1EEESB_SB_EEEEENS5_IJNSA_ILi128EEENSA_ILi64EEENSA_ILi32EEEEEENS_6half_tENS5_IJlSB_lEEESI_SJ_NS4_8TiledMMAINS4_8MMA_AtomIJNS4_20SM100_MMA_F16BF16_SSISI_SI_fLi128ELi64ELNS4_4UMMA5MajorE0ELSO_0ELNSN_7ScaleInE0ELSP_0EEEEEENS4_6LayoutISC_NS5_IJNSA_ILi0EEEST_ST_EEEEENS5_IJNS4_10UnderscoreESW_SW_EEEEENS4_13SM90_TMA_LOADENS4_14ComposedLayoutINS4_7SwizzleILi2ELi4ELi3EEENS4_18smem_ptr_flag_bitsILi16EEENSS_INS5_IJNSA_ILi8EEESG_EEENS5_IJSG_SB_EEEEEEEvNS4_8identityESZ_S19_vS1A_EENS_8epilogue10collective18CollectiveEpilogueINS1C_23Sm100TmaWarpSpecializedILi3ELi2ELi32ELb1ELb0EEEJSH_NS5_IJNSS_ISE_SB_EENSS_ISG_SB_EEEEESI_SJ_SI_SJ_NS1C_6fusion15FusionCallbacksIS1G_NS1K_17LinearCombinationISI_fSI_fLNS_15FloatRoundStyleE2EEESH_S1J_JEEENS4_5SM1004TMEM4LOAD26SM100_TMEM_LOAD_32dp32b32xESZ_S19_NS4_39AutoVectorizingCopyWithAssumedAlignmentILi128EEENS4_14SM90_TMA_STOREES19_S1V_S1V_EEEvvEEEEvNT_6ParamsE:
        .type           _ZN7cutlass13device_kernelINS_4gemm6kernel13GemmUniversalIN4cute5tupleIJiiiiEEENS1_10collective13CollectiveMmaINS1_35MainloopSm100TmaUmmaWarpSpecializedILi5ELi2ELi4ENS5_IJNS4_1CILi1EEESB_SB_EEEEENS5_IJNSA_ILi128EEENSA_ILi64EEENSA_ILi32EEEEEENS_6half_tENS5_IJlSB_lEEESI_SJ_NS4_8TiledMMAINS4_8MMA_AtomIJNS4_20SM100_MMA_F16BF16_SSISI_SI_fLi128ELi64ELNS4_4UMMA5MajorE0ELSO_0ELNSN_7ScaleInE0ELSP_0EEEEEENS4_6LayoutISC_NS5_IJNSA_ILi0EEEST_ST_EEEEENS5_IJNS4_10UnderscoreESW_SW_EEEEENS4_13SM90_TMA_LOADENS4_14ComposedLayoutINS4_7SwizzleILi2ELi4ELi3EEENS4_18smem_ptr_flag_bitsILi16EEENSS_INS5_IJNSA_ILi8EEESG_EEENS5_IJSG_SB_EEEEEEEvNS4_8identityESZ_S19_vS1A_EENS_8epilogue10collective18CollectiveEpilogueINS1C_23Sm100TmaWarpSpecializedILi3ELi2ELi32ELb1ELb0EEEJSH_NS5_IJNSS_ISE_SB_EENSS_ISG_SB_EEEEESI_SJ_SI_SJ_NS1C_6fusion15FusionCallbacksIS1G_NS1K_17LinearCombinationISI_fSI_fLNS_15FloatRoundStyleE2EEESH_S1J_JEEENS4_5SM1004TMEM4LOAD26SM100_TMEM_LOAD_32dp32b32xESZ_S19_NS4_39AutoVectorizingCopyWithAssumedAlignmentILi128EEENS4_14SM90_TMA_STOREES19_S1V_S1V_EEEvvEEEEvNT_6ParamsE,@function
        .size           _ZN7cutlass13device_kernelINS_4gemm6kernel13GemmUniversalIN4cute5tupleIJiiiiEEENS1_10collective13CollectiveMmaINS1_35MainloopSm100TmaUmmaWarpSpecializedILi5ELi2ELi4ENS5_IJNS4_1CILi1EEESB_SB_EEEEENS5_IJNSA_ILi128EEENSA_ILi64EEENSA_ILi32EEEEEENS_6half_tENS5_IJlSB_lEEESI_SJ_NS4_8TiledMMAINS4_8MMA_AtomIJNS4_20SM100_MMA_F16BF16_SSISI_SI_fLi128ELi64ELNS4_4UMMA5MajorE0ELSO_0ELNSN_7ScaleInE0ELSP_0EEEEEENS4_6LayoutISC_NS5_IJNSA_ILi0EEEST_ST_EEEEENS5_IJNS4_10UnderscoreESW_SW_EEEEENS4_13SM90_TMA_LOADENS4_14ComposedLayoutINS4_7SwizzleILi2ELi4ELi3EEENS4_18smem_ptr_flag_bitsILi16EEENSS_INS5_IJNSA_ILi8EEESG_EEENS5_IJSG_SB_EEEEEEEvNS4_8identityESZ_S19_vS1A_EENS_8epilogue10collective18CollectiveEpilogueINS1C_23Sm100TmaWarpSpecializedILi3ELi2ELi32ELb1ELb0EEEJSH_NS5_IJNSS_ISE_SB_EENSS_ISG_SB_EEEEESI_SJ_SI_SJ_NS1C_6fusion15FusionCallbacksIS1G_NS1K_17LinearCombinationISI_fSI_fLNS_15FloatRoundStyleE2EEESH_S1J_JEEENS4_5SM1004TMEM4LOAD26SM100_TMEM_LOAD_32dp32b32xESZ_S19_NS4_39AutoVectorizingCopyWithAssumedAlignmentILi128EEENS4_14SM90_TMA_STOREES19_S1V_S1V_EEEvvEEEEvNT_6ParamsE,(.L_x_157 - _ZN7cutlass13device_kernelINS_4gemm6kernel13GemmUniversalIN4cute5tupleIJiiiiEEENS1_10collective13CollectiveMmaINS1_35MainloopSm100TmaUmmaWarpSpecializedILi5ELi2ELi4ENS5_IJNS4_1CILi1EEESB_SB_EEEEENS5_IJNSA_ILi128EEENSA_ILi64EEENSA_ILi32EEEEEENS_6half_tENS5_IJlSB_lEEESI_SJ_NS4_8TiledMMAINS4_8MMA_AtomIJNS4_20SM100_MMA_F16BF16_SSISI_SI_fLi128ELi64ELNS4_4UMMA5MajorE0ELSO_0ELNSN_7ScaleInE0ELSP_0EEEEEENS4_6LayoutISC_NS5_IJNSA_ILi0EEEST_ST_EEEEENS5_IJNS4_10UnderscoreESW_SW_EEEEENS4_13SM90_TMA_LOADENS4_14ComposedLayoutINS4_7SwizzleILi2ELi4ELi3EEENS4_18smem_ptr_flag_bitsILi16EEENSS_INS5_IJNSA_ILi8EEESG_EEENS5_IJSG_SB_EEEEEEEvNS4_8identityESZ_S19_vS1A_EENS_8epilogue10collective18CollectiveEpilogueINS1C_23Sm100TmaWarpSpecializedILi3ELi2ELi32ELb1ELb0EEEJSH_NS5_IJNSS_ISE_SB_EENSS_ISG_SB_EEEEESI_SJ_SI_SJ_NS1C_6fusion15FusionCallbacksIS1G_NS1K_17LinearCombinationISI_fSI_fLNS_15FloatRoundStyleE2EEESH_S1J_JEEENS4_5SM1004TMEM4LOAD26SM100_TMEM_LOAD_32dp32b32xESZ_S19_NS4_39AutoVectorizingCopyWithAssumedAlignmentILi128EEENS4_14SM90_TMA_STOREES19_S1V_S1V_EEEvvEEEEvNT_6ParamsE)
        .other          _ZN7cutlass13device_kernelINS_4gemm6kernel13GemmUniversalIN4cute5tupleIJiiiiEEENS1_10collective13CollectiveMmaINS1_35MainloopSm100TmaUmmaWarpSpecializedILi5ELi2ELi4ENS5_IJNS4_1CILi1EEESB_SB_EEEEENS5_IJNSA_ILi128EEENSA_ILi64EEENSA_ILi32EEEEEENS_6half_tENS5_IJlSB_lEEESI_SJ_NS4_8TiledMMAINS4_8MMA_AtomIJNS4_20SM100_MMA_F16BF16_SSISI_SI_fLi128ELi64ELNS4_4UMMA5MajorE0ELSO_0ELNSN_7ScaleInE0ELSP_0EEEEEENS4_6LayoutISC_NS5_IJNSA_ILi0EEEST_ST_EEEEENS5_IJNS4_10UnderscoreESW_SW_EEEEENS4_13SM90_TMA_LOADENS4_14ComposedLayoutINS4_7SwizzleILi2ELi4ELi3EEENS4_18smem_ptr_flag_bitsILi16EEENSS_INS5_IJNSA_ILi8EEESG_EEENS5_IJSG_SB_EEEEEEEvNS4_8identityESZ_S19_vS1A_EENS_8epilogue10collective18CollectiveEpilogueINS1C_23Sm100TmaWarpSpecializedILi3ELi2ELi32ELb1ELb0EEEJSH_NS5_IJNSS_ISE_SB_EENSS_ISG_SB_EEEEESI_SJ_SI_SJ_NS1C_6fusion15FusionCallbacksIS1G_NS1K_17LinearCombinationISI_fSI_fLNS_15FloatRoundStyleE2EEESH_S1J_JEEENS4_5SM1004TMEM4LOAD26SM100_TMEM_LOAD_32dp32b32xESZ_S19_NS4_39AutoVectorizingCopyWithAssumedAlignmentILi128EEENS4_14SM90_TMA_STOREES19_S1V_S1V_EEEvvEEEEvNT_6ParamsE,@"STO_CUDA_ENTRY STV_DEFAULT"
_ZN7cutlass13device_kernelINS_4gemm6kernel13GemmUniversalIN4cute5tupleIJiiiiEEENS1_10collective13CollectiveMmaINS1_35MainloopSm100TmaUmmaWarpSpecializedILi5ELi2ELi4ENS5_IJNS4_1CILi1EEESB_SB_EEEEENS5_IJNSA_ILi128EEENSA_ILi64EEENSA_ILi32EEEEEENS_6half_tENS5_IJlSB_lEEESI_SJ_NS4_8TiledMMAINS4_8MMA_AtomIJNS4_20SM100_MMA_F16BF16_SSISI_SI_fLi128ELi64ELNS4_4UMMA5MajorE0ELSO_0ELNSN_7ScaleInE0ELSP_0EEEEEENS4_6LayoutISC_NS5_IJNSA_ILi0EEEST_ST_EEEEENS5_IJNS4_10UnderscoreESW_SW_EEEEENS4_13SM90_TMA_LOADENS4_14ComposedLayoutINS4_7SwizzleILi2ELi4ELi3EEENS4_18smem_ptr_flag_bitsILi16EEENSS_INS5_IJNSA_ILi8EEESG_EEENS5_IJSG_SB_EEEEEEEvNS4_8identityESZ_S19_vS1A_EENS_8epilogue10collective18CollectiveEpilogueINS1C_23Sm100TmaWarpSpecializedILi3ELi2ELi32ELb1ELb0EEEJSH_NS5_IJNSS_ISE_SB_EENSS_ISG_SB_EEEEESI_SJ_SI_SJ_NS1C_6fusion15FusionCallbacksIS1G_NS1K_17LinearCombinationISI_fSI_fLNS_15FloatRoundStyleE2EEESH_S1J_JEEENS4_5SM1004TMEM4LOAD26SM100_TMEM_LOAD_32dp32b32xESZ_S19_NS4_39AutoVectorizingCopyWithAssumedAlignmentILi128EEENS4_14SM90_TMA_STOREES19_S1V_S1V_EEEvvEEEEvNT_6ParamsE:
[----:B------:R-:W1:Y:S01]  /*0000*/  LDC R1, c[0x0][0x37c] ;  /* 0x0000df00ff017b82 */ /* 0x000e620000000800 */
[----:B------:R-:W2:Y:S01]  /*0010*/  S2R R93, SR_TID.X ;  /* 0x00000000005d7919 */ /* 0x000ea20000002100 */
[----:B------:R-:W3:Y:S01]  /*0020*/  LDCU.64 UR4, c[0x0][0x890] ;  /* 0x00011200ff0477ac */ /* 0x000ee20008000a00 */
[----:B------:R-:W-:Y:S02]  /*0030*/  PRMT R88, RZ, 0x7610, R88 ;  /* 0x00007610ff587816 */ /* 0x000fe40000000058 */
[----:B------:R-:W-:Y:S01]  /*0040*/  ELECT P5, URZ, PT ;  /* 0x0000000000ff782f */ /* 0x000fe200038a0000 */
[----:B------:R-:W4:Y:S01]  /*0050*/  LDCU.64 UR46, c[0x0][0x358] ;  /* 0x00006b00ff2e77ac */ /* 0x000f220008000a00 */
[----:B---3--:R-:W-:-:S04]  /*0060*/  UISETP.NE.U32.AND UP0, UPT, UR4, URZ, UPT ;  /* 0x000000ff0400728c */ /* 0x008fc8000bf05070 */
[----:B------:R-:W-:Y:S01]  /*0070*/  UISETP.NE.AND.EX UP0, UPT, UR5, URZ, UPT, UP0 ;  /* 0x000000ff0500728c */ /* 0x000fe2000bf05300 */
[----:B--2---:R-:W-:-:S05]  /*0080*/  SHF.R.U32.HI R92, RZ, 0x5, R93 ;  /* 0x00000005ff5c7819 */ /* 0x004fca000001165d */
[----:B------:R-:W2:Y:S02]  /*0090*/  SHFL.IDX PT, R0, R92, RZ, 0x1f ;  /* 0x00001fff5c007589 */ /* 0x000ea400000e0000 */
[----:B--2---:R-:W-:Y:S01]  /*00a0*/  R2UR UR8, R0 ;  /* 0x00000000000872ca */ /* 0x004fe200000e0000 */
[----:B-1--4-:R-:W-:-:S14]  /*00b0*/  BRA.U UP0, `(.L_x_0) ;  /* 0x00000001002c7547 */ /* 0x012fdc000b800000 */
[----:B------:R-:W1:Y:S02]  /*00c0*/  LDCU.64 UR6, c[0x0][0x888] ;  /* 0x00011100ff0677ac */ /* 0x000e640008000a00 */
[----:B-1----:R-:W-:-:S04]  /*00d0*/  UISETP.NE.U32.AND UP0, UPT, UR6, URZ, UPT ;  /* 0x000000ff0600728c */ /* 0x002fc8000bf05070 */
[----:B------:R-:W-:-:S09]  /*00e0*/  UISETP.NE.AND.EX UP0, UPT, UR7, URZ, UPT, UP0 ;  /* 0x000000ff0700728c */ /* 0x000fd2000bf05300 */
[----:B------:R-:W-:Y:S05]  /*00f0*/  BRA.U !UP0, `(.L_x_1) ;  /* 0x0000000108107547 */ /* 0x000fea000b800000 */
[----:B------:R-:W1:Y:S02]  /*0100*/  LDC.64 R2, c[0x0][0x888] ;  /* 0x00022200ff027b82 */ /* 0x000e640000000a00 */
[----:B-1----:R1:W5:Y:S01]  /*0110*/  LDG.E R49, desc[UR46][R2.64] ;  /* 0x0000002e02317981 */ /* 0x002362000c1e1900 */
[----:B------:R-:W-:Y:S01]  /*0120*/  HFMA2 R88, -RZ, RZ, 0, 5.9604644775390625e-08 ;  /* 0x00000001ff587431 */ /* 0x000fe200000001ff */
[----:B------:R-:W-:Y:S05]  /*0130*/  BRA `(.L_x_0) ;  /* 0x00000000000c7947 */ /* 0x000fea0003800000 */
.L_x_1:
[----:B------:R-:W1:Y:S01]  /*0140*/  LDCU UR6, c[0x0][0x880] ;  /* 0x00011000ff0677ac */ /* 0x000e620008000800 */
[----:B------:R-:W-:Y:S01]  /*0150*/  HFMA2 R88, -RZ, RZ, 0, 5.9604644775390625e-08 ;  /* 0x00000001ff587431 */ /* 0x000fe200000001ff */
[----:B-1----:R-:W-:-:S07]  /*0160*/  MOV R49, UR6 ;  /* 0x0000000600317c02 */ /* 0x002fce0008000f00 */
.L_x_0:
[----:B------:R-:W2:Y:S02]  /*0170*/  LDCU.64 UR6, c[0x0][0x8b0] ;  /* 0x00011600ff0677ac */ /* 0x000ea40008000a00 */
[----:B--2---:R-:W-:-:S04]  /*0180*/  UISETP.NE.U32.AND UP0, UPT, UR6, URZ, UPT ;  /* 0x000000ff0600728c */ /* 0x004fc8000bf05070 */
[----:B------:R-:W-:-:S09]  /*0190*/  UISETP.NE.AND.EX UP0, UPT, UR7, URZ, UPT, UP0 ;  /* 0x000000ff0700728c */ /* 0x000fd2000bf05300 */
[----:B------:R-:W-:Y:S05]  /*01a0*/  BRA.U UP0, `(.L_x_2) ;  /* 0x0000000100247547 */ /* 0x000fea000b800000 */
[----:B------:R-:W2:Y:S02]  /*01b0*/  LDCU.64 UR6, c[0x0][0x8a8] ;  /* 0x00011500ff0677ac */ /* 0x000ea40008000a00 */
[----:B--2---:R-:W-:-:S04]  /*01c0*/  UISETP.NE.U32.AND UP0, UPT, UR6, URZ, UPT ;  /* 0x000000ff0600728c */ /* 0x004fc8000bf05070 */
[----:B------:R-:W-:-:S09]  /*01d0*/  UISETP.NE.AND.EX UP0, UPT, UR7, URZ, UPT, UP0 ;  /* 0x000000ff0700728c */ /* 0x000fd2000bf05300 */
[----:B------:R-:W-:Y:S05]  /*01e0*/  BRA.U !UP0, `(.L_x_3) ;  /* 0x00000001080c7547 */ /* 0x000fea000b800000 */
[----:B-1----:R-:W1:Y:S02]  /*01f0*/  LDC.64 R2, c[0x0][0x8a8] ;  /* 0x00022a00ff027b82 */ /* 0x002e640000000a00 */
[----:B-1----:R2:W5:Y:S01]  /*0200*/  LDG.E R47, desc[UR46][R2.64] ;  /* 0x0000002e022f7981 */ /* 0x002562000c1e1900 */
[----:B------:R-:W-:Y:S05]  /*0210*/  BRA `(.L_x_2) ;  /* 0x0000000000087947 */ /* 0x000fea0003800000 */
.L_x_3:
[----:B------:R-:W2:Y:S02]  /*0220*/  LDCU UR6, c[0x0][0x8a0] ;  /* 0x00011400ff0677ac */ /* 0x000ea40008000800 */
[----:B--2---:R-:W-:Y:S02]  /*0230*/  MOV R47, UR6 ;  /* 0x00000006002f7c02 */ /* 0x004fe40008000f00 */
.L_x_2:
[----:B------:R-:W-:Y:S01]  /*0240*/  IMAD.U32 R0, RZ, RZ, UR8 ;  /* 0x00000008ff007e24 */ /* 0x000fe2000f8e00ff */
[----:B------:R-:W-:Y:S04]  /*0250*/  BSSY.RECONVERGENT B0, `(.L_x_4) ;  /* 0x000000c000007945 */ /* 0x000fe80003800200 */
[C---:B------:R-:W-:Y:S02]  /*0260*/  ISETP.NE.OR P1, PT, R0.reuse, 0x1, !P5 ;  /* 0x000000010000780c */ /* 0x040fe40006f25670 */
[----:B------:R-:W-:-:S11]  /*0270*/  ISETP.NE.OR P0, PT, R0, 0x3, !P5 ;  /* 0x000000030000780c */ /* 0x000fd60006f05670 */
[----:B------:R-:W-:Y:S05]  /*0280*/  @P1 BRA `(.L_x_5) ;  /* 0x0000000000201947 */ /* 0x000fea0003800000 */
[----:B------:R-:W3:Y:S02]  /*0290*/  LDCU.64 UR6, c[0x0][0x348] ;  /* 0x00006900ff0677ac */ /* 0x000ee40008000a00 */
[----:B---3--:R-:W-:Y:S02]  /*02a0*/  UIADD3 UR10, UP1, UPT, UR6, 0x80, URZ ;  /* 0x00000080060a7890 */ /* 0x008fe4000ff3e0ff */
[----:B------:R-:W-:Y:S02]  /*02b0*/  UIADD3 UR6, UP0, UPT, UR6, 0x180, URZ ;  /* 0x0000018006067890 */ /* 0x000fe4000ff1e0ff */
[----:B------:R-:W-:Y:S02]  /*02c0*/  UIADD3.X UR11, UPT, UPT, URZ, UR7, URZ, UP1, !UPT ;  /* 0x00000007ff0b7290 */ /* 0x000fe40008ffe4ff */
[----:B------:R-:W-:-:S07]  /*02d0*/  UIADD3.X UR7, UPT, UPT, URZ, UR7, URZ, UP0, !UPT ;  /* 0x00000007ff077290 */ /* 0x000fce00087fe4ff */
[----:B------:R3:W-:Y:S02]  /*02e0*/  UTMACCTL.PF [UR10] ;  /* 0x000000000a0079b9 */ /* 0x0007e40008040000 */
[----:B------:R3:W-:Y:S02]  /*02f0*/  UTMACCTL.PF [UR6] ;  /* 0x00000000060079b9 */ /* 0x0007e40008040000 */
[----:B---3--:R-:W-:Y:S01]  /*0300*/  NOP ;  /* 0x0000000000007918 */ /* 0x008fe20000000000 */
.L_x_5:
[----:B------:R-:W-:Y:S05]  /*0310*/  BSYNC.RECONVERGENT B0 ;  /* 0x0000000000007941 */ /* 0x000fea0003800200 */
.L_x_4:
[----:B------:R-:W-:Y:S04]  /*0320*/  BSSY.RECONVERGENT B0, `(.L_x_6) ;  /* 0x000000a000007945 */ /* 0x000fe80003800200 */
        /* <DEDUP_REMOVED lines=9> */
.L_x_7:
[----:B------:R-:W-:Y:S05]  /*03c0*/  BSYNC.RECONVERGENT B0 ;  /* 0x0000000000007941 */ /* 0x000fea0003800200 */
.L_x_6:
[----:B------:R-:W3:Y:S01]  /*03d0*/  LDCU.64 UR6, c[0x0][0x888] ;  /* 0x00011100ff0677ac */ /* 0x000ee20008000a00 */
[----:B------:R-:W-:Y:S02]  /*03e0*/  UISETP.EQ.U32.AND UP1, UPT, UR4, URZ, UPT ;  /* 0x000000ff0400728c */ /* 0x000fe4000bf22070 */
[----:B------:R-:W-:Y:S02]  /*03f0*/  UPLOP3.LUT UP2, UPT, UPT, UPT, UPT, 0x80, 0x8 ;  /* 0x000000000008789c */ /* 0x000fe40003f4f070 */
[----:B---3--:R-:W-:-:S04]  /*0400*/  UISETP.NE.U32.AND UP0, UPT, UR6, URZ, UPT ;  /* 0x000000ff0600728c */ /* 0x008fc8000bf05070 */
[----:B------:R-:W-:-:S04]  /*0410*/  UISETP.NE.AND.EX UP0, UPT, UR7, URZ, UPT, UP0 ;  /* 0x000000ff0700728c */ /* 0x000fc8000bf05300 */
[----:B------:R-:W-:-:S04]  /*0420*/  UISETP.EQ.OR.EX UP3, UPT, UR5, URZ, !UP0, UP1 ;  /* 0x000000ff0500728c */ /* 0x000fc8000c762710 */
[----:B------:R-:W-:-:S05]  /*0430*/  UP2UR UR53, UPR, URZ, 0x8 ;  /* 0x00000008ff357883 */ /* 0x000fca0008000000 */
[----:B------:R-:W-:Y:S07]  /*0440*/  BRA.U !UP3, `(.L_x_8) ;  /* 0x000000010b207547 */ /* 0x000fee000b800000 */
[----:B------:R-:W-:Y:S01]  /*0450*/  UISETP.NE.U32.AND UP2, UPT, UR4, URZ, UPT ;  /* 0x000000ff0400728c */ /* 0x000fe2000bf45070 */
[----:B-----5:R-:W-:Y:S01]  /*0460*/  FSETP.NEU.AND P0, PT, R49, RZ, PT ;  /* 0x000000ff3100720b */ /* 0x020fe20003f0d000 */
[----:B------:R-:W-:Y:S02]  /*0470*/  USEL UR4, URZ, 0xffffffff, UP0 ;  /* 0xffffffffff047887 */ /* 0x000fe40008000000 */
[----:B------:R-:W-:-:S10]  /*0480*/  UISETP.NE.AND.EX UP2, UPT, UR5, URZ, UPT, UP2 ;  /* 0x000000ff0500728c */ /* 0x000fd4000bf45320 */
[----:B------:R-:W-:Y:S01]  /*0490*/  VOTEU.ANY UP1, P0 ;  /* 0x0000000000ff7886 */ /* 0x000fe20000020100 */
[----:B------:R-:W-:-:S04]  /*04a0*/  @!UP2 USEL UR4, URZ, 0xffffffff, UP1 ;  /* 0xffffffffff04a887 */ /* 0x000fc80008800000 */
[----:B------:R-:W-:-:S04]  /*04b0*/  ULOP3.LUT UR4, UR4, 0x1, URZ, 0xc0, !UPT ;  /* 0x0000000104047892 */ /* 0x000fc8000f8ec0ff */
[----:B------:R-:W-:-:S11]  /*04c0*/  UISETP.NE.U32.AND UP2, UPT, UR4, 0x1, UPT ;  /* 0x000000010400788c */ /* 0x000fd6000bf45070 */
.L_x_8:
[----:B-12---:R-:W1:Y:S01]  /*04d0*/  SHFL.IDX PT, R2, R92, RZ, 0x1f ;  /* 0x00001fff5c027589 */ /* 0x006e6200000e0000 */
[----:B------:R-:W-:-:S04]  /*04e0*/  UISETP.NE.AND UP1, UPT, UR8, 0x2, UPT ;  /* 0x000000020800788c */ /* 0x000fc8000bf25270 */
[----:B------:R-:W-:Y:S01]  /*04f0*/  USEL UR6, URZ, 0x1, UP1 ;  /* 0x00000001ff067887 */ /* 0x000fe20008800000 */
[----:B-1----:R-:W-:-:S13]  /*0500*/  ISETP.NE.AND P0, PT, R2, RZ, PT ;  /* 0x000000ff0200720c */ /* 0x002fda0003f05270 */
[----:B------:R-:W-:Y:S05]  /*0510*/  @P0 BRA `(.L_x_9) ;  /* 0x0000000000500947 */ /* 0x000fea0003800000 */
[----:B------:R-:W1:Y:S01]  /*0520*/  S2UR UR5, SR_CgaCtaId ;  /* 0x00000000000579c3 */ /* 0x000e620000008800 */
[----:B------:R-:W-:Y:S01]  /*0530*/  UMOV UR7, 0x400 ;  /* 0x0000040000077882 */ /* 0x000fe20000000000 */
[----:B------:R-:W-:Y:S01]  /*0540*/  UMOV UR4, 0x1 ;  /* 0x0000000100047882 */ /* 0x000fe20000000000 */
[----:B------:R-:W-:Y:S01]  /*0550*/  ELECT P0, URZ, PT ;  /* 0x0000000000ff782f */ /* 0x000fe20003800000 */
[----:B------:R-:W-:-:S04]  /*0560*/  UIADD3 UR10, UPT, UPT, -UR4, 0x100000, URZ ;  /* 0x00100000040a7890 */ /* 0x000fc8000fffe1ff */
[----:B------:R-:W-:Y:S02]  /*0570*/  USHF.L.U32 UR11, UR10, 0xb, URZ ;  /* 0x0000000b0a0b7899 */ /* 0x000fe400080006ff */
[----:B------:R-:W-:Y:S02]  /*0580*/  USHF.L.U32 UR10, UR10, 0x1, URZ ;  /* 0x000000010a0a7899 */ /* 0x000fe400080006ff */
[----:B-1----:R-:W-:Y:S01]  /*0590*/  ULEA UR5, UR5, UR7, 0x18 ;  /* 0x0000000705057291 */ /* 0x002fe2000f8ec0ff */
[----:B------:R-:W1:Y:S11]  /*05a0*/  FENCE.VIEW.ASYNC.S ;  /* 0x00000000000073c6 */ /* 0x000e760000000000 */
[----:B-1----:R1:W2:Y:S01]  /*05b0*/  SYNCS.EXCH.64 URZ, [UR5], UR10 ;  /* 0x0000000a05ff75b2 */ /* 0x0022a20008000100 */
[----:B------:R1:W3:Y:S01]  /*05c0*/  SYNCS.EXCH.64 URZ, [UR5+0x28], UR10 ;  /* 0x0000280a05ff75b2 */ /* 0x0002e20008000100 */
[----:B------:R1:W4:Y:S01]  /*05d0*/  SYNCS.EXCH.64 URZ, [UR5+0x8], UR10 ;  /* 0x0000080a05ff75b2 */ /* 0x0003220008000100 */
[----:B------:R1:W1:Y:S01]  /*05e0*/  SYNCS.EXCH.64 URZ, [UR5+0x30], UR10 ;  /* 0x0000300a05ff75b2 */ /* 0x0002620008000100 */
[----:B------:R1:W1:Y:S01]  /*05f0*/  SYNCS.EXCH.64 URZ, [UR5+0x10], UR10 ;  /* 0x0000100a05ff75b2 */ /* 0x0002620008000100 */
[----:B------:R1:W1:Y:S01]  /*0600*/  SYNCS.EXCH.64 URZ, [UR5+0x38], UR10 ;  /* 0x0000380a05ff75b2 */ /* 0x0002620008000100 */
[----:B------:R1:W1:Y:S01]  /*0610*/  SYNCS.EXCH.64 URZ, [UR5+0x18], UR10 ;  /* 0x0000180a05ff75b2 */ /* 0x0002620008000100 */
[----:B------:R1:W1:Y:S01]  /*0620*/  SYNCS.EXCH.64 URZ, [UR5+0x40], UR10 ;  /* 0x0000400a05ff75b2 */ /* 0x0002620008000100 */
[----:B------:R1:W1:Y:S01]  /*0630*/  SYNCS.EXCH.64 URZ, [UR5+0x20], UR10 ;  /* 0x0000200a05ff75b2 */ /* 0x0002620008000100 */
[----:B------:R1:W1:Y:S01]  /*0640*/  SYNCS.EXCH.64 URZ, [UR5+0x48], UR10 ;  /* 0x0000480a05ff75b2 */ /* 0x0002620008000100 */
[----:B------:R-:W-:Y:S01]  /*0650*/  NOP ;  /* 0x0000000000007918 */ /* 0x000fe20000000000 */
.L_x_9:
[----:B------:R-:W2:Y:S01]  /*0660*/  SHFL.IDX PT, R2, R92, RZ, 0x1f ;  /* 0x00001fff5c027589 */ /* 0x000ea200000e0000 */
[----:B------:R-:W-:Y:S01]  /*0670*/  NOP ;  /* 0x0000000000007918 */ /* 0x000fe20000000000 */
[----:B--2---:R-:W-:-:S13]  /*0680*/  ISETP.NE.AND P0, PT, R2, 0x1, PT ;  /* 0x000000010200780c */ /* 0x004fda0003f05270 */
[----:B------:R-:W-:Y:S05]  /*0690*/  @P0 BRA `(.L_x_10) ;  /* 0x0000000000500947 */ /* 0x000fea0003800000 */
[----:B------:R-:W2:Y:S01]  /*06a0*/  S2UR UR7, SR_CgaCtaId ;  /* 0x00000000000779c3 */ /* 0x000ea20000008800 */
[----:B------:R-:W-:Y:S01]  /*06b0*/  UMOV UR9, 0x400 ;  /* 0x0000040000097882 */ /* 0x000fe20000000000 */
[----:B-1----:R-:W-:Y:S01]  /*06c0*/  UMOV UR5, 0x20 ;  /* 0x0000002000057882 */ /* 0x002fe20000000000 */
[----:B------:R-:W-:Y:S01]  /*06d0*/  UMOV UR4, 0x80 ;  /* 0x0000008000047882 */ /* 0x000fe20000000000 */
[----:B------:R-:W-:-:S04]  /*06e0*/  UIADD3 UR10, UPT, UPT, -UR5, 0x100000, URZ ;  /* 0x00100000050a7890 */ /* 0x000fc8000fffe1ff */
[----:B------:R-:W-:Y:S02]  /*06f0*/  USHF.L.U32 UR11, UR10, 0xb, URZ ;  /* 0x0000000b0a0b7899 */ /* 0x000fe400080006ff */
[----:B------:R-:W-:Y:S02]  /*0700*/  USHF.L.U32 UR10, UR10, 0x1, URZ ;  /* 0x000000010a0a7899 */ /* 0x000fe400080006ff */
[----:B------:R-:W-:-:S04]  /*0710*/  UIADD3 UR4, UPT, UPT, -UR4, 0x100000, URZ ;  /* 0x0010000004047890 */ /* 0x000fc8000fffe1ff */
[----:B------:R-:W-:Y:S02]  /*0720*/  USHF.L.U32 UR5, UR4, 0xb, URZ ;  /* 0x0000000b04057899 */ /* 0x000fe400080006ff */
[----:B------:R-:W-:Y:S01]  /*0730*/  USHF.L.U32 UR4, UR4, 0x1, URZ ;  /* 0x0000000104047899 */ /* 0x000fe200080006ff */
[----:B------:R-:W-:Y:S01]  /*0740*/  ELECT P0, URZ, PT ;  /* 0x0000000000ff782f */ /* 0x000fe20003800000 */
[----:B--2---:R-:W-:Y:S01]  /*0750*/  ULEA UR7, UR7, UR9, 0x18 ;  /* 0x0000000907077291 */ /* 0x004fe2000f8ec0ff */
[----:B------:R-:W1:Y:S11]  /*0760*/  FENCE.VIEW.ASYNC.S ;  /* 0x00000000000073c6 */ /* 0x000e760000000000 */
[----:B-1----:R2:W1:Y:S01]  /*0770*/  SYNCS.EXCH.64 URZ, [UR7+0x50], UR10 ;  /* 0x0000500a07ff75b2 */ /* 0x0024620008000100 */
[----:B------:R2:W1:Y:S01]  /*0780*/  SYNCS.EXCH.64 URZ, [UR7+0x68], UR4 ;  /* 0x0000680407ff75b2 */ /* 0x0004620008000100 */
[----:B------:R2:W1:Y:S01]  /*0790*/  SYNCS.EXCH.64 URZ, [UR7+0x58], UR10 ;  /* 0x0000580a07ff75b2 */ /* 0x0004620008000100 */
[----:B------:R2:W1:Y:S01]  /*07a0*/  SYNCS.EXCH.64 URZ, [UR7+0x70], UR4 ;  /* 0x0000700407ff75b2 */ /* 0x0004620008000100 */
[----:B------:R2:W1:Y:S01]  /*07b0*/  SYNCS.EXCH.64 URZ, [UR7+0x60], UR10 ;  /* 0x0000600a07ff75b2 */ /* 0x0004620008000100 */
[----:B------:R2:W1:Y:S02]  /*07c0*/  SYNCS.EXCH.64 URZ, [UR7+0x78], UR4 ;  /* 0x0000780407ff75b2 */ /* 0x0004640008000100 */
[----:B--2---:R-:W-:Y:S01]  /*07d0*/  NOP ;  /* 0x0000000000007918 */ /* 0x004fe20000000000 */
.L_x_10:
[----:B------:R-:W2:Y:S01]  /*07e0*/  SHFL.IDX PT, R2, R92, RZ, 0x1f ;  /* 0x00001fff5c027589 */ /* 0x000ea200000e0000 */
[----:B------:R-:W-:Y:S01]  /*07f0*/  NOP ;  /* 0x0000000000007918 */ /* 0x000fe20000000000 */
[----:B--2---:R-:W-:-:S13]  /*0800*/  ISETP.NE.AND P0, PT, R2, 0x3, PT ;  /* 0x000000030200780c */ /* 0x004fda0003f05270 */
[----:B------:R-:W-:Y:S05]  /*0810*/  @P0 BRA `(.L_x_11) ;  /* 0x0000000000300947 */ /* 0x000fea0003800000 */
[----:B-1----:R-:W1:Y:S01]  /*0820*/  S2UR UR5, SR_CgaCtaId ;  /* 0x00000000000579c3 */ /* 0x002e620000008800 */
        /* <DEDUP_REMOVED lines=8> */
[----:B-1----:R2:W1:Y:S01]  /*08b0*/  SYNCS.EXCH.64 URZ, [UR5+0x80], UR10 ;  /* 0x0000800a05ff75b2 */ /* 0x0024620008000100 */
[----:B------:R2:W1:Y:S02]  /*08c0*/  SYNCS.EXCH.64 URZ, [UR5+0x88], UR10 ;  /* 0x0000880a05ff75b2 */ /* 0x0004640008000100 */
[----:B--2---:R-:W-:Y:S01]  /*08d0*/  NOP ;  /* 0x0000000000007918 */ /* 0x004fe20000000000 */
.L_x_11:
[----:B------:R-:W2:Y:S01]  /*08e0*/  SHFL.IDX PT, R2, R92, RZ, 0x1f ;  /* 0x00001fff5c027589 */ /* 0x000ea200000e0000 */
[----:B------:R-:W-:Y:S01]  /*08f0*/  NOP ;  /* 0x0000000000007918 */ /* 0x000fe20000000000 */
[----:B--2---:R-:W-:-:S13]  /*0900*/  ISETP.NE.AND P0, PT, R2, 0x4, PT ;  /* 0x000000040200780c */ /* 0x004fda0003f05270 */
[----:B------:R-:W-:Y:S05]  /*0910*/  @P0 BRA `(.L_x_12) ;  /* 0x00000000004c0947 */ /* 0x000fea0003800000 */
[----:B-1----:R-:W1:Y:S01]  /*0920*/  S2UR UR5, SR_CgaCtaId ;  /* 0x00000000000579c3 */ /* 0x002e620000008800 */
[----:B------:R-:W-:Y:S01]  /*0930*/  UMOV UR9, 0x100 ;  /* 0x0000010000097882 */ /* 0x000fe20000000000 */
[----:B------:R-:W-:Y:S01]  /*0940*/  UMOV UR7, 0x400 ;  /* 0x0000040000077882 */ /* 0x000fe20000000000 */
[----:B------:R-:W-:Y:S01]  /*0950*/  USEL UR9, UR9, 0xe0, UP2 ;  /* 0x000000e009097887 */ /* 0x000fe20009000000 */
[----:B------:R-:W-:Y:S01]  /*0960*/  UMOV UR4, 0x1 ;  /* 0x0000000100047882 */ /* 0x000fe20000000000 */
[----:B------:R-:W-:Y:S01]  /*0970*/  ELECT P0, URZ, PT ;  /* 0x0000000000ff782f */ /* 0x000fe20003800000 */
[----:B------:R-:W-:-:S04]  /*0980*/  UIADD3 UR10, UPT, UPT, -UR4, 0x100000, URZ ;  /* 0x00100000040a7890 */ /* 0x000fc8000fffe1ff */
[----:B------:R-:W-:Y:S02]  /*0990*/  USHF.L.U32 UR11, UR10, 0xb, URZ ;  /* 0x0000000b0a0b7899 */ /* 0x000fe400080006ff */
[----:B------:R-:W-:Y:S02]  /*09a0*/  USHF.L.U32 UR10, UR10, 0x1, URZ ;  /* 0x000000010a0a7899 */ /* 0x000fe400080006ff */
[----:B------:R-:W-:-:S04]  /*09b0*/  UIADD3 UR12, UPT, UPT, -UR9, 0x100000, URZ ;  /* 0x00100000090c7890 */ /* 0x000fc8000fffe1ff */
[----:B------:R-:W-:Y:S02]  /*09c0*/  USHF.L.U32 UR13, UR12, 0xb, URZ ;  /* 0x0000000b0c0d7899 */ /* 0x000fe400080006ff */
[----:B------:R-:W-:Y:S02]  /*09d0*/  USHF.L.U32 UR12, UR12, 0x1, URZ ;  /* 0x000000010c0c7899 */ /* 0x000fe400080006ff */
[----:B-1----:R-:W-:Y:S01]  /*09e0*/  ULEA UR5, UR5, UR7, 0x18 ;  /* 0x0000000705057291 */ /* 0x002fe2000f8ec0ff */
[----:B------:R-:W1:Y:S11]  /*09f0*/  FENCE.VIEW.ASYNC.S ;  /* 0x00000000000073c6 */ /* 0x000e760000000000 */
[----:B-1----:R2:W1:Y:S01]  /*0a00*/  SYNCS.EXCH.64 URZ, [UR5+0x90], UR10 ;  /* 0x0000900a05ff75b2 */ /* 0x0024620008000100 */
[----:B------:R2:W1:Y:S01]  /*0a10*/  SYNCS.EXCH.64 URZ, [UR5+0xa0], UR12 ;  /* 0x0000a00c05ff75b2 */ /* 0x0004620008000100 */
[----:B------:R2:W1:Y:S01]  /*0a20*/  SYNCS.EXCH.64 URZ, [UR5+0x98], UR10 ;  /* 0x0000980a05ff75b2 */ /* 0x0004620008000100 */
[----:B------:R2:W1:Y:S02]  /*0a30*/  SYNCS.EXCH.64 URZ, [UR5+0xa8], UR12 ;  /* 0x0000a80c05ff75b2 */ /* 0x0004640008000100 */
[----:B--2---:R-:W-:Y:S01]  /*0a40*/  NOP ;  /* 0x0000000000007918 */ /* 0x004fe20000000000 */
.L_x_12:
        /* <DEDUP_REMOVED lines=22> */
[----:B------:R2:W1:Y:S01]  /*0bb0*/  SYNCS.EXCH.64 URZ, [UR7+0xe0], UR4 ;  /* 0x0000e00407ff75b2 */ /* 0x0004620008000100 */
[----:B------:R2:W1:Y:S01]  /*0bc0*/  SYNCS.EXCH.64 URZ, [UR7+0xc8], UR10 ;  /* 0x0000c80a07ff75b2 */ /* 0x0004620008000100 */
[----:B------:R2:W1:Y:S02]  /*0bd0*/  SYNCS.EXCH.64 URZ, [UR7+0xe8], UR4 ;  /* 0x0000e80407ff75b2 */ /* 0x0004640008000100 */
[----:B--2---:R-:W-:Y:S01]  /*0be0*/  NOP ;  /* 0x0000000000007918 */ /* 0x004fe20000000000 */
.L_x_13:
        /* <DEDUP_REMOVED lines=18> */
.L_x_14:
[----:B-1----:R-:W1:Y:S01]  /*0d10*/  S2UR UR5, SR_CTAID.X ;  /* 0x00000000000579c3 */ /* 0x002e620000002500 */
[----:B------:R-:W-:-:S05]  /*0d20*/  CS2R.32 R87, SR_CgaSize ;  /* 0x0000000000577805 */ /* 0x000fca0000008a00 */
[----:B------:R-:W-:-:S05]  /*0d30*/  IMAD R87, R87, -0xa0, RZ ;  /* 0xffffff6057577824 */ /* 0x000fca00078e02ff */
[----:B------:R-:W-:-:S14]  /*0d40*/  R2UR UR9, R87 ;  /* 0x00000000570972ca */ /* 0x000fdc00000e0000 */
[----:B------:R-:W2:Y:S01]  /*0d50*/  LDCU UR9, c[0x0][UR9+0x2b0] ;  /* 0x00005600090977ac */ /* 0x000ea20008000800 */
[----:B------:R-:W-:Y:S01]  /*0d60*/  NOP ;  /* 0x0000000000007918 */ /* 0x000fe20000000000 */
[----:B------:R-:W-:-:S05]  /*0d70*/  CS2R.32 R87, SR_CgaSize ;  /* 0x0000000000577805 */ /* 0x000fca0000008a00 */
[----:B------:R-:W-:-:S05]  /*0d80*/  IMAD R87, R87, -0xa0, RZ ;  /* 0xffffff6057577824 */ /* 0x000fca00078e02ff */
[----:B------:R-:W-:-:S14]  /*0d90*/  R2UR UR7, R87 ;  /* 0x00000000570772ca */ /* 0x000fdc00000e0000 */
[----:B------:R-:W3:Y:S01]  /*0da0*/  LDCU UR7, c[0x0][UR7+0x2b4] ;  /* 0x00005680070777ac */ /* 0x000ee20008000800 */
[----:B------:R-:W4:Y:S08]  /*0db0*/  S2UR UR4, SR_CTAID.Y ;  /* 0x00000000000479c3 */ /* 0x000f300000002600 */
[----:B------:R-:W3:Y:S01]  /*0dc0*/  LDC R10, c[0x0][0xb24] ;  /* 0x0002c900ff0a7b82 */ /* 0x000ee20000000800 */
[----:B-1----:R-:W-:-:S02]  /*0dd0*/  I2FP.F32.U32 R87, UR5 ;  /* 0x0000000500577c45 */ /* 0x002fc40008201000 */
[----:B------:R-:W-:-:S05]  /*0de0*/  CS2R.32 R3, SR_CgaSize ;  /* 0x0000000000037805 */ /* 0x000fca0000008a00 */
[----:B------:R-:W-:-:S06]  /*0df0*/  IMAD R3, R3, -0xa0, RZ ;  /* 0xffffff6003037824 */ /* 0x000fcc00078e02ff */
[----:B------:R-:W1:Y:S01]  /*0e00*/  LDC R3, c[0x0][R3+0x2a0] ;  /* 0x0000a80003037b82 */ /* 0x000e620000000800 */
[----:B------:R-:W-:Y:S01]  /*0e10*/  MOV R15, UR5 ;  /* 0x00000005000f7c02 */ /* 0x000fe20008000f00 */
[----:B--2---:R-:W-:Y:S01]  /*0e20*/  FMUL R87, R87, UR9 ;  /* 0x0000000957577c20 */ /* 0x004fe20008400000 */
[----:B----4-:R-:W-:Y:S02]  /*0e30*/  I2FP.F32.U32 R86, UR4 ;  /* 0x0000000400567c45 */ /* 0x010fe40008201000 */
[----:B------:R-:W-:-:S05]  /*0e40*/  CS2R.32 R2, SR_CgaSize ;  /* 0x0000000000027805 */ /* 0x000fca0000008a00 */
[----:B------:R-:W-:-:S06]  /*0e50*/  IMAD R2, R2, -0xa0, RZ ;  /* 0xffffff6002027824 */ /* 0x000fcc00078e02ff */
[----:B------:R-:W2:Y:S01]  /*0e60*/  LDC R2, c[0x0][R2+0x2a4] ;  /* 0x0000a90002027b82 */ /* 0x000ea20000000800 */
[----:B------:R-:W-:Y:S01]  /*0e70*/  MOV R14, UR4 ;  /* 0x00000004000e7c02 */ /* 0x000fe20008000f00 */
[----:B------:R-:W4:Y:S01]  /*0e80*/  F2I.U32.TRUNC.NTZ R87, R87 ;  /* 0x0000005700577305 */ /* 0x000f22000020f000 */
[----:B---3--:R-:W-:-:S05]  /*0e90*/  FMUL R86, R86, UR7 ;  /* 0x0000000756567c20 */ /* 0x008fca0008400000 */
[----:B------:R-:W-:Y:S01]  /*0ea0*/  BAR.SYNC.DEFER_BLOCKING 0x0 ;  /* 0x0000000000007b1d */ /* 0x000fe20000010000 */
[----:B------:R-:W-:-:S05]  /*0eb0*/  ISETP.GE.AND P0, PT, R10, 0x1, PT ;  /* 0x000000010a00780c */ /* 0x000fca0003f06270 */
[----:B------:R-:W3:Y:S02]  /*0ec0*/  F2I.U32.TRUNC.NTZ R86, R86 ;  /* 0x0000005600567305 */ /* 0x000ee4000020f000 */
[----:B------:R-:W2:Y:S01]  /*0ed0*/  S2UR UR36, SR_CTAID.Z ;  /* 0x00000000002479c3 */ /* 0x000ea20000002700 */
[----:B----4-:R-:W-:-:S05]  /*0ee0*/  IADD3 R87, PT, PT, -R87, RZ, RZ ;  /* 0x000000ff57577210 */ /* 0x010fca0007ffe1ff */
[----:B-1----:R-:W-:Y:S01]  /*0ef0*/  IMAD R87, R3, R87, UR5 ;  /* 0x0000000503577e24 */ /* 0x002fe2000f8e0257 */
[----:B---3--:R-:W-:-:S05]  /*0f00*/  IADD3 R86, PT, PT, -R86, RZ, RZ ;  /* 0x000000ff56567210 */ /* 0x008fca0007ffe1ff */
[----:B--2---:R-:W-:Y:S01]  /*0f10*/  IMAD R86, R2, R86, UR4 ;  /* 0x0000000402567e24 */ /* 0x004fe2000f8e0256 */
[----:B------:R-:W-:Y:S06]  /*0f20*/  @!P0 BRA `(.L_x_15) ;  /* 0x0000000000b88947 */ /* 0x000fec0003800000 */
[----:B------:R-:W1:Y:S01]  /*0f30*/  LDC.64 R4, c[0x0][0xb18] ;  /* 0x0002c600ff047b82 */ /* 0x000e620000000a00 */
[----:B------:R-:W-:-:S07]  /*0f40*/  ISETP.NE.AND P0, PT, R10, 0x1, PT ;  /* 0x000000010a00780c */ /* 0x000fce0003f05270 */
[----:B------:R-:W2:Y:S08]  /*0f50*/  LDC R9, c[0x0][0xb0c] ;  /* 0x0002c300ff097b82 */ /* 0x000eb00000000800 */
[----:B------:R-:W3:Y:S08]  /*0f60*/  LDC R12, c[0x0][0x370] ;  /* 0x0000dc00ff0c7b82 */ /* 0x000ef00000000800 */
[----:B------:R-:W4:Y:S01]  /*0f70*/  LDC R11, c[0x0][0x374] ;  /* 0x0000dd00ff0b7b82 */ /* 0x000f220000000800 */
[----:B-1----:R-:W-:-:S07]  /*0f80*/  ISETP.NE.AND P1, PT, R4, 0x1, PT ;  /* 0x000000010400780c */ /* 0x002fce0003f25270 */
[----:B------:R-:W3:Y:S01]  /*0f90*/  LDC.64 R6, c[0x0][0xb10] ;  /* 0x0002c400ff067b82 */ /* 0x000ee20000000a00 */
[----:B--2---:R-:W-:-:S07]  /*0fa0*/  ISETP.NE.AND P2, PT, R9, 0x1, PT ;  /* 0x000000010900780c */ /* 0x004fce0003f45270 */
[----:B------:R-:W1:Y:S08]  /*0fb0*/  LDC R8, c[0x0][0xb20] ;  /* 0x0002c800ff087b82 */ /* 0x000e700000000800 */
[----:B------:R-:W2:Y:S01]  /*0fc0*/  LDC.64 R2, c[0x0][0xb28] ;  /* 0x0002ca00ff027b82 */ /* 0x000ea20000000a00 */
[----:B----4-:R-:W-:-:S04]  /*0fd0*/  IMAD.HI.U32 R13, R11, R5, RZ ;  /* 0x000000050b0d7227 */ /* 0x010fc800078e00ff */
[----:B------:R-:W-:-:S04]  /*0fe0*/  IMAD.HI.U32 R5, R14, R5, RZ ;  /* 0x000000050e057227 */ /* 0x000fc800078e00ff */
[----:B---3--:R-:W-:-:S05]  /*0ff0*/  IMAD.HI.U32 R16, R12, R6, RZ ;  /* 0x000000060c107227 */ /* 0x008fca00078e00ff */
[-C--:B------:R-:W-:Y:S01]  /*1000*/  @P2 SHF.R.U32.HI R12, RZ, R7.reuse, R16 ;  /* 0x00000007ff0c2219 */ /* 0x080fe20000011610 */
[----:B------:R-:W-:Y:S01]  /*1010*/  IMAD.HI.U32 R16, R15, R6, RZ ;  /* 0x000000060f107227 */ /* 0x000fe200078e00ff */
[-C--:B-1----:R-:W-:Y:S02]  /*1020*/  @P1 SHF.R.U32.HI R11, RZ, R8.reuse, R13 ;  /* 0x00000008ff0b1219 */ /* 0x082fe4000001160d */
[----:B------:R-:W-:Y:S02]  /*1030*/  SHF.R.U32.HI R5, RZ, R8, R5 ;  /* 0x00000008ff057219 */ /* 0x000fe40000011605 */
[----:B------:R-:W-:Y:S02]  /*1040*/  SHF.R.U32.HI R16, RZ, R7, R16 ;  /* 0x00000007ff107219 */ /* 0x000fe40000011610 */
[----:B------:R-:W-:Y:S01]  /*1050*/  SEL R5, R14, R5, !P1 ;  /* 0x000000050e057207 */ /* 0x000fe20004800000 */
[----:B--2---:R-:W-:Y:S01]  /*1060*/  IMAD.HI.U32 R13, R11, R2, RZ ;  /* 0x000000020b0d7227 */ /* 0x004fe200078e00ff */
[----:B------:R-:W-:-:S03]  /*1070*/  SEL R16, R15, R16, !P2 ;  /* 0x000000100f107207 */ /* 0x000fc60005000000 */
[----:B------:R-:W-:Y:S01]  /*1080*/  IMAD.HI.U32 R6, R12, R2, RZ ;  /* 0x000000020c067227 */ /* 0x000fe200078e00ff */
[----:B------:R-:W-:-:S04]  /*1090*/  @P0 SHF.R.U32.HI R11, RZ, R3, R13 ;  /* 0x00000003ff0b0219 */ /* 0x000fc8000001160d */
[----:B------:R-:W-:Y:S01]  /*10a0*/  @P0 SHF.R.U32.HI R12, RZ, R3, R6 ;  /* 0x00000003ff0c0219 */ /* 0x000fe20000011606 */
[----:B------:R-:W-:-:S04]  /*10b0*/  IMAD R11, R11, R10, RZ ;  /* 0x0000000a0b0b7224 */ /* 0x000fc800078e02ff */
[----:B------:R-:W-:Y:S01]  /*10c0*/  IMAD R6, R12, R10, RZ ;  /* 0x0000000a0c067224 */ /* 0x000fe200078e02ff */
[----:B------:R-:W-:-:S04]  /*10d0*/  ISETP.GE.AND P1, PT, R5, R11, PT ;  /* 0x0000000b0500720c */ /* 0x000fc80003f26270 */
[----:B------:R-:W-:Y:S01]  /*10e0*/  ISETP.GE.OR P1, PT, R16, R6, P1 ;  /* 0x000000061000720c */ /* 0x000fe20000f26670 */
[----:B------:R-:W-:-:S05]  /*10f0*/  IMAD.HI.U32 R6, R5, R2, RZ ;  /* 0x0000000205067227 */ /* 0x000fca00078e00ff */
[----:B------:R-:W-:-:S04]  /*1100*/  SHF.R.U32.HI R6, RZ, R3, R6 ;  /* 0x00000003ff067219 */ /* 0x000fc80000011606 */
[----:B------:R-:W-:-:S03]  /*1110*/  SEL R6, R5, R6, !P0 ;  /* 0x0000000605067207 */ /* 0x000fc60004000000 */
[----:B------:R-:W-:Y:S01]  /*1120*/  @!P1 IMAD.HI.U32 R7, R16, R2, RZ ;  /* 0x0000000210079227 */ /* 0x000fe200078e00ff */
[----:B------:R-:W-:-:S04]  /*1130*/  IADD3 R2, PT, PT, -R6, RZ, RZ ;  /* 0x000000ff06027210 */ /* 0x000fc80007ffe1ff */
[----:B------:R-:W-:Y:S01]  /*1140*/  @!P1 SHF.R.U32.HI R3, RZ, R3, R7 ;  /* 0x00000003ff039219 */ /* 0x000fe20000011607 */
[----:B------:R-:W-:Y:S01]  /*1150*/  IMAD R2, R10, R2, R5 ;  /* 0x000000020a027224 */ /* 0x000fe200078e0205 */
[----:B------:R-:W-:Y:S02]  /*1160*/  IADD3 R7, PT, PT, -R5, RZ, RZ ;  /* 0x000000ff05077210 */ /* 0x000fe40007ffe1ff */
[----:B------:R-:W-:-:S03]  /*1170*/  @!P1 SEL R3, R16, R3, !P0 ;  /* 0x0000000310039207 */ /* 0x000fc60004000000 */
[----:B------:R-:W-:Y:S02]  /*1180*/  IMAD R7, R4, R7, R14 ;  /* 0x0000000704077224 */ /* 0x000fe400078e020e */
[--C-:B------:R-:W-:Y:S02]  /*1190*/  @!P1 IMAD.IADD R6, R6, 0x1, -R3.reuse ;  /* 0x0000000106069824 */ /* 0x100fe400078e0a03 */
[----:B------:R-:W-:Y:S01]  /*11a0*/  @!P1 IMAD R3, R2, R12, R3 ;  /* 0x0000000c02039224 */ /* 0x000fe200078e0203 */
[----:B------:R-:W-:Y:S01]  /*11b0*/  IADD3 R2, PT, PT, -R16, RZ, RZ ;  /* 0x000000ff10027210 */ /* 0x000fe20007ffe1ff */
[----:B------:R-:W-:Y:S02]  /*11c0*/  @!P1 IMAD R5, R6, R10, R16 ;  /* 0x0000000a06059224 */ /* 0x000fe400078e0210 */
[----:B------:R-:W-:Y:S02]  /*11d0*/  @!P1 IMAD.MOV.U32 R16, RZ, RZ, R3 ;  /* 0x000000ffff109224 */ /* 0x000fe400078e0003 */
[----:B------:R-:W-:-:S02]  /*11e0*/  IMAD R2, R9, R2, R15 ;  /* 0x0000000209027224 */ /* 0x000fc400078e020f */
[----:B------:R-:W-:Y:S02]  /*11f0*/  IMAD R14, R5, R4, R7 ;  /* 0x00000004050e7224 */ /* 0x000fe400078e0207 */
[----:B------:R-:W-:Y:S02]  /*1200*/  IMAD R15, R16, R9, R2 ;  /* 0x00000009100f7224 */ /* 0x000fe400078e0202 */
.L_x_15:
[----:B------:R-:W1:Y:S01]  /*1210*/  LDCU UR4, c[0x0][0xb30] ;  /* 0x00016600ff0477ac */ /* 0x000e620008000800 */
[----:B------:R-:W2:Y:S08]  /*1220*/  S2UR UR37, SR_CgaCtaId ;  /* 0x00000000002579c3 */ /* 0x000eb00000008800 */
[----:B------:R-:W3:Y:S01]  /*1230*/  LDC R40, c[0x0][0xb24] ;  /* 0x0002c900ff287b82 */ /* 0x000ee20000000800 */
[----:B-1----:R-:W-:-:S09]  /*1240*/  UISETP.NE.AND UP1, UPT, UR4, 0x1, UPT ;  /* 0x000000010400788c */ /* 0x002fd2000bf25270 */
[----:B--2---:R-:W-:Y:S05]  /*1250*/  BRA.U UP1, `(.L_x_16) ;  /* 0x0000000101407547 */ /* 0x004fea000b800000 */
[----:B------:R-:W1:Y:S08]  /*1260*/  LDC.64 R4, c[0x0][0xb10] ;  /* 0x0002c400ff047b82 */ /* 0x000e700000000a00 */
[----:B------:R-:W2:Y:S08]  /*1270*/  LDC.64 R2, c[0x0][0xb18] ;  /* 0x0002c600ff027b82 */ /* 0x000eb00000000a00 */
[----:B------:R-:W4:Y:S08]  /*1280*/  LDC R6, c[0x0][0xb20] ;  /* 0x0002c800ff067b82 */ /* 0x000f300000000800 */
[----:B------:R-:W3:Y:S01]  /*1290*/  LDC R7, c[0x0][0xb0c] ;  /* 0x0002c300ff077b82 */ /* 0x000ee20000000800 */
[----:B-1----:R-:W-:-:S05]  /*12a0*/  IMAD.HI.U32 R4, R15, R4, RZ ;  /* 0x000000040f047227 */ /* 0x002fca00078e00ff */
[----:B------:R-:W-:Y:S01]  /*12b0*/  SHF.R.U32.HI R4, RZ, R5, R4 ;  /* 0x00000005ff047219 */ /* 0x000fe20000011604 */
[----:B--2---:R-:W-:Y:S01]  /*12c0*/  IMAD.HI.U32 R3, R14, R3, RZ ;  /* 0x000000030e037227 */ /* 0x004fe200078e00ff */
[----:B------:R-:W-:-:S04]  /*12d0*/  ISETP.NE.AND P0, PT, R2, 0x1, PT ;  /* 0x000000010200780c */ /* 0x000fc80003f05270 */
[----:B----4-:R-:W-:-:S04]  /*12e0*/  SHF.R.U32.HI R3, RZ, R6, R3 ;  /* 0x00000006ff037219 */ /* 0x010fc80000011603 */
[----:B------:R-:W-:Y:S02]  /*12f0*/  SEL R3, R14, R3, !P0 ;  /* 0x000000030e037207 */ /* 0x000fe40004000000 */
[----:B---3--:R-:W-:-:S04]  /*1300*/  ISETP.NE.AND P1, PT, R7, 0x1, PT ;  /* 0x000000010700780c */ /* 0x008fc80003f25270 */
[----:B------:R-:W-:-:S05]  /*1310*/  SEL R4, R15, R4, !P1 ;  /* 0x000000040f047207 */ /* 0x000fca0004800000 */
[----:B------:R-:W-:Y:S02]  /*1320*/  IMAD.IADD R5, R3, 0x1, -R4 ;  /* 0x0000000103057824 */ /* 0x000fe400078e0a04 */
[----:B------:R-:W-:Y:S02]  /*1330*/  IMAD.IADD R3, R4, 0x1, -R3 ;  /* 0x0000000104037824 */ /* 0x000fe400078e0a03 */
[----:B------:R-:W-:Y:S02]  /*1340*/  IMAD R15, R5, R7, R15 ;  /* 0x00000007050f7224 */ /* 0x000fe400078e020f */
[----:B------:R-:W-:-:S07]  /*1350*/  IMAD R14, R3, R2, R14 ;  /* 0x00000002030e7224 */ /* 0x000fce00078e020e */
.L_x_16:
[----:B------:R-:W-:Y:S01]  /*1360*/  BAR.SYNC.DEFER_BLOCKING 0x0 ;  /* 0x0000000000007b1d */ /* 0x000fe20000010000 */
[----:B------:R-:W-:Y:S01]  /*1370*/  UISETP.NE.AND UP1, UPT, UR8, 0x2, UPT ;  /* 0x000000020800788c */ /* 0x000fe2000bf25270 */
[----:B------:R-:W-:Y:S02]  /*1380*/  ISETP.NE.OR P5, PT, R0, 0x2, !P5 ;  /* 0x000000020000780c */ /* 0x000fe40006fa5670 */
[----:B------:R-:W-:-:S06]  /*1390*/  LOP3.LUT R2, R93, 0x1f, RZ, 0xc0, !PT ;  /* 0x0000001f5d027812 */ /* 0x000fcc00078ec0ff */
[----:B------:R-:W-:Y:S05]  /*13a0*/  BRA.U UP1, `(.L_x_17) ;  /* 0x0000001101807547 */ /* 0x000fea000b800000 */
[----:B------:R-:W1:Y:S01]  /*13b0*/  LDCU UR13, c[0x0][0x38c] ;  /* 0x00007180ff0d77ac */ /* 0x000e620008000800 */
[----:B------:R-:W2:Y:S01]  /*13c0*/  LDC R8, c[0x0][0x370] ;  /* 0x0000dc00ff087b82 */ /* 0x000ea20000000800 */
[----:B------:R-:W-:Y:S01]  /*13d0*/  PLOP3.LUT P1, PT, PT, PT, UP2, 0x80, 0x8 ;  /* 0x000000000008781c */ /* 0x000fe20003f2f028 */
[----:B------:R-:W-:Y:S01]  /*13e0*/  IMAD.MOV.U32 R17, RZ, RZ, 0x1 ;  /* 0x00000001ff117424 */ /* 0x000fe200078e00ff */
[----:B------:R-:W-:Y:S01]  /*13f0*/  ISETP.EQ.OR P4, PT, R2, RZ, P5 ;  /* 0x000000ff0200720c */ /* 0x000fe20002f82670 */
[----:B------:R-:W-:Y:S01]  /*1400*/  IMAD.MOV.U32 R16, RZ, RZ, RZ ;  /* 0x000000ffff107224 */ /* 0x000fe200078e00ff */
[----:B------:R-:W-:Y:S02]  /*1410*/  PLOP3.LUT P1, PT, P1, PT, PT, 0x8, 0x80 ;  /* 0x000000000080781c */ /* 0x000fe40000f2e170 */
[----:B------:R-:W-:Y:S01]  /*1420*/  CS2R R12, SRZ ;  /* 0x00000000000c7805 */ /* 0x000fe2000001ff00 */
[----:B------:R-:W-:Y:S01]  /*1430*/  IMAD.MOV.U32 R11, RZ, RZ, 0x1 ;  /* 0x00000001ff0b7424 */ /* 0x000fe200078e00ff */
[----:B------:R-:W4:Y:S01]  /*1440*/  LDC R0, c[0x0][0x374] ;  /* 0x0000dd00ff007b82 */ /* 0x000f220000000800 */
[----:B------:R-:W2:Y:S01]  /*1450*/  LDCU.64 UR22, c[0x0][0x348] ;  /* 0x00006900ff1677ac */ /* 0x000ea20008000a00 */
[----:B------:R-:W-:Y:S01]  /*1460*/  UMOV UR6, URZ ;  /* 0x000000ff00067c82 */ /* 0x000fe20008000000 */
[----:B-1----:R-:W-:-:S04]  /*1470*/  UIADD3 UR5, UPT, UPT, UR13, 0x1f, URZ ;  /* 0x0000001f0d057890 */ /* 0x002fc8000fffe0ff */
[----:B------:R-:W-:-:S04]  /*1480*/  USHF.R.S32.HI UR4, URZ, 0x1f, UR5 ;  /* 0x0000001fff047899 */ /* 0x000fc80008011405 */
[----:B------:R-:W-:-:S04]  /*1490*/  ULEA.HI UR4, UR4, UR5, URZ, 0x5 ;  /* 0x0000000504047291 */ /* 0x000fc8000f8f28ff */
[----:B------:R-:W-:Y:S02]  /*14a0*/  USHF.R.S32.HI UR15, URZ, 0x5, UR4 ;  /* 0x00000005ff0f7899 */ /* 0x000fe40008011404 */
[----:B------:R-:W-:Y:S02]  /*14b0*/  UIADD3 UR4, UPT, UPT, UR13, -0x1, URZ ;  /* 0xffffffff0d047890 */ /* 0x000fe4000fffe0ff */
[----:B------:R-:W-:Y:S02]  /*14c0*/  UISETP.LT.U32.AND UP0, UPT, UR15, 0x5, UPT ;  /* 0x000000050f00788c */ /* 0x000fe4000bf01070 */
[----:B------:R-:W-:Y:S02]  /*14d0*/  UISETP.GE.U32.AND UP1, UPT, UR4, -0x3f, UPT ;  /* 0xffffffc10400788c */ /* 0x000fe4000bf26070 */
[----:B------:R-:W-:Y:S02]  /*14e0*/  USEL UR14, UR15, 0x5, UP0 ;  /* 0x000000050f0e7887 */ /* 0x000fe40008000000 */
[----:B------:R-:W-:-:S02]  /*14f0*/  UIADD3 UR13, UPT, UPT, UR13, 0x3e, URZ ;  /* 0x0000003e0d0d7890 */ /* 0x000fc4000fffe0ff */
[----:B------:R-:W-:Y:S02]  /*1500*/  UIADD3 UR5, UPT, UPT, UR14, -0x1, URZ ;  /* 0xffffffff0e057890 */ /* 0x000fe4000fffe0ff */
[----:B------:R-:W-:-:S03]  /*1510*/  UIADD3 UR7, UPT, UPT, UR15, -UR14, URZ ;  /* 0x8000000e0f077290 */ /* 0x000fc6000fffe0ff */
[----:B------:R-:W-:-:S04]  /*1520*/  @UP1 UIADD3 UR5, UPT, UPT, UR14, URZ, URZ ;  /* 0x000000ff0e051290 */ /* 0x000fc8000fffe0ff */
[----:B--2---:R-:W-:-:S12]  /*1530*/  UIADD3 UR5, UPT, UPT, UR5, 0x1, URZ ;  /* 0x0000000105057890 */ /* 0x004fd8000fffe0ff */
.L_x_35:
[----:B------:R-:W-:Y:S01]  /*1540*/  UISETP.NE.AND UP0, UPT, UR37, URZ, UPT ;  /* 0x000000ff2500728c */ /* 0x000fe2000bf05270 */
[----:B------:R-:W1:Y:S08]  /*1550*/  S2UR UR37, SR_CgaCtaId ;  /* 0x00000000002579c3 */ /* 0x000e700000008800 */
[----:B------:R-:W-:Y:S05]  /*1560*/  BRA.U UP0, `(.L_x_18) ;  /* 0x0000000100347547 */ /* 0x000fea000b800000 */
[----:B------:R-:W2:Y:S01]  /*1570*/  S2R R2, SR_CgaCtaId ;  /* 0x0000000000027919 */ /* 0x000ea20000008800 */
[----:B------:R-:W-:-:S04]  /*1580*/  MOV R3, 0x400 ;  /* 0x0000040000037802 */ /* 0x000fc80000000f00 */
[----:B--2---:R-:W-:Y:S02]  /*1590*/  LEA R2, R2, R3, 0x18 ;  /* 0x0000000302027211 */ /* 0x004fe400078ec0ff */
[----:B------:R-:W-:-:S03]  /*15a0*/  SHF.L.U32 R3, R11, 0x1f, RZ ;  /* 0x0000001f0b037819 */ /* 0x000fc600000006ff */
[----:B------:R-:W-:-:S04]  /*15b0*/  IMAD R2, R12, 0x8, R2 ;  /* 0x000000080c027824 */ /* 0x000fc800078e0202 */
[----:B------:R-:W2:Y:S02]  /*15c0*/  SYNCS.PHASECHK.TRANS64.TRYWAIT P0, [R2+URZ+0x100], R3 ;  /* 0x00010003020075a7 */ /* 0x000ea400080011ff */
[----:B--2---:R-:W-:Y:S05]  /*15d0*/  @!P0 BRA `(.L_x_19) ;  /* 0x0000005c00988947 */ /* 0x004fea0003800000 */
.L_x_116:
[----:B------:R-:W-:Y:S01]  /*15e0*/  VIADD R12, R12, 0x1 ;  /* 0x000000010c0c7836 */ /* 0x000fe20000000000 */
[----:B------:R2:W-:Y:S04]  /*15f0*/  SYNCS.ARRIVE.TRANS64.A1T0 RZ, [R2+URZ+0xf0], RZ ;  /* 0x0000f0ff02ff79a7 */ /* 0x0005e800081000ff */
[----:B------:R-:W-:-:S04]  /*1600*/  ISETP.NE.AND P0, PT, R12, 0x2, PT ;  /* 0x000000020c00780c */ /* 0x000fc80003f05270 */
[----:B------:R-:W-:Y:S02]  /*1610*/  SEL R12, R12, RZ, P0 ;  /* 0x000000ff0c0c7207 */ /* 0x000fe40000000000 */
[----:B--2---:R-:W-:-:S04]  /*1620*/  SEL R2, RZ, 0x1, P0 ;  /* 0x00000001ff027807 */ /* 0x004fc80000000000 */
[----:B------:R-:W-:-:S07]  /*1630*/  LOP3.LUT R11, R11, R2, RZ, 0x3c, !PT ;  /* 0x000000020b0b7212 */ /* 0x000fce00078e3cff */
.L_x_18:
[----:B------:R-:W-:Y:S01]  /*1640*/  UMOV UR4, 0x400 ;  /* 0x0000040000047882 */ /* 0x000fe20000000000 */
[----:B------:R-:W-:Y:S01]  /*1650*/  SHF.L.U32 R2, R17, 0x1f, RZ ;  /* 0x0000001f11027819 */ /* 0x000fe200000006ff */
[----:B-1----:R-:W-:Y:S01]  /*1660*/  ULEA UR4, UR37, UR4, 0x18 ;  /* 0x0000000425047291 */ /* 0x002fe2000f8ec0ff */
[----:B------:R-:W-:Y:S01]  /*1670*/  R2UR UR35, R15 ;  /* 0x000000000f2372ca */ /* 0x000fe200000e0000 */
[----:B------:R-:W-:Y:S01]  /*1680*/  UISETP.GE.U32.AND UP0, UPT, UR13, 0x3f, UPT ;  /* 0x0000003f0d00788c */ /* 0x000fe2000bf06070 */
[----:B------:R-:W-:Y:S01]  /*1690*/  R2UR UR11, R14 ;  /* 0x000000000e0b72ca */ /* 0x000fe200000e0000 */
[----:B------:R-:W-:Y:S01]  /*16a0*/  ULEA UR8, UR6, UR4, 0x3 ;  /* 0x0000000406087291 */ /* 0x000fe2000f8e18ff */
[----:B------:R-:W-:-:S08]  /*16b0*/  UMOV UR24, URZ ;  /* 0x000000ff00187c82 */ /* 0x000fd00008000000 */
[----:B------:R1:W2:Y:S01]  /*16c0*/  SYNCS.PHASECHK.TRANS64.TRYWAIT P0, [UR8+0x28], R2 ;  /* 0x00002802ff0075a7 */ /* 0x0002a20008001108 */
[----:B------:R-:W-:Y:S02]  /*16d0*/  USHF.L.U32 UR35, UR35, 0x7, URZ ;  /* 0x0000000723237899 */ /* 0x000fe400080006ff */
[----:B------:R-:W-:Y:S01]  /*16e0*/  USHF.L.U32 UR11, UR11, 0x6, URZ ;  /* 0x000000060b0b7899 */ /* 0x000fe200080006ff */
[----:B------:R-:W-:Y:S11]  /*16f0*/  BRA.U !UP0, `(.L_x_20) ;  /* 0x0000000108a87547 */ /* 0x000ff6000b800000 */
[----:B------:R-:W-:Y:S01]  /*1700*/  UMOV UR16, URZ ;  /* 0x000000ff00107c82 */ /* 0x000fe20008000000 */
[----:B------:R-:W-:-:S05]  /*1710*/  UMOV UR17, UR6 ;  /* 0x0000000600117c82 */ /* 0x000fca0008000000 */
.L_x_25:
[----:B-1----:R-:W-:Y:S01]  /*1720*/  ULEA UR33, UR17, UR4, 0x3 ;  /* 0x0000000411217291 */ /* 0x002fe2000f8e18ff */
[----:B--2---:R-:W-:Y:S01]  /*1730*/  @!P5 MOV R3, 0x3000 ;  /* 0x000030000003d802 */ /* 0x004fe20000000f00 */
[----:B--2---:R-:W-:Y:S10]  /*1740*/  @P0 BRA `(.L_x_21) ;  /* 0x00000000000c0947 */ /* 0x004ff40003800000 */
[----:B------:R-:W-:-:S04]  /*1750*/  SHF.L.U32 R4, R17, 0x1f, RZ ;  /* 0x0000001f11047819 */ /* 0x000fc800000006ff */
[----:B------:R-:W2:Y:S02]  /*1760*/  SYNCS.PHASECHK.TRANS64.TRYWAIT P0, [UR33+0x28], R4 ;  /* 0x00002804ff0075a7 */ /* 0x000ea40008001121 */
[----:B--2---:R-:W-:Y:S05]  /*1770*/  @!P0 BRA `(.L_x_22) ;  /* 0x0000005c00448947 */ /* 0x004fea0003800000 */
.L_x_21:
[----:B------:R2:W-:Y:S01]  /*1780*/  @!P5 SYNCS.ARRIVE.TRANS64 RZ, [UR33], R3 ;  /* 0x00000003ffffd9a7 */ /* 0x0005e20008000021 */
[----:B------:R-:W-:Y:S04]  /*1790*/  BSSY.RECONVERGENT B0, `(.L_x_23) ;  /* 0x0000003000007945 */ /* 0x000fe80003800200 */
[----:B------:R-:W-:Y:S05]  /*17a0*/  @P4 BRA `(.L_x_24) ;  /* 0x0000000000044947 */ /* 0x000fea0003800000 */
[----:B------:R-:W-:Y:S05]  /*17b0*/  BPT.TRAP 0x1 ;  /* 0x000000040000795c */ /* 0x000fea0000300000 */
.L_x_24:
[----:B------:R-:W-:Y:S05]  /*17c0*/  BSYNC.RECONVERGENT B0 ;  /* 0x0000000000007941 */ /* 0x000fea0003800200 */
.L_x_23:
[----:B------:R-:W-:Y:S02]  /*17d0*/  UIADD3 UR6, UPT, UPT, UR17, 0x1, URZ ;  /* 0x0000000111067890 */ /* 0x000fe4000fffe0ff */
[----:B------:R-:W-:Y:S02]  /*17e0*/  ULEA UR32, UR17, UR4, 0xd ;  /* 0x0000000411207291 */ /* 0x000fe4000f8e68ff */
[----:B------:R-:W-:Y:S02]  /*17f0*/  UISETP.NE.AND UP0, UPT, UR6, 0x5, UPT ;  /* 0x000000050600788c */ /* 0x000fe4000bf05270 */
[----:B------:R-:W-:Y:S02]  /*1800*/  UIADD3 UR26, UP1, UPT, UR22, 0x80, URZ ;  /* 0x00000080161a7890 */ /* 0x000fe4000ff3e0ff */
[----:B------:R-:W-:Y:S02]  /*1810*/  USEL UR9, URZ, 0x1, UP0 ;  /* 0x00000001ff097887 */ /* 0x000fe40008000000 */
[----:B------:R-:W-:-:S02]  /*1820*/  USEL UR6, UR6, URZ, UP0 ;  /* 0x000000ff06067287 */ /* 0x000fc40008000000 */
[----:B------:R-:W-:Y:S02]  /*1830*/  UIADD3 UR20, UP0, UPT, UR22, 0x180, URZ ;  /* 0x0000018016147890 */ /* 0x000fe4000ff1e0ff */
[----:B------:R-:W-:Y:S01]  /*1840*/  ULEA UR8, UR6, UR4, 0x3 ;  /* 0x0000000406087291 */ /* 0x000fe2000f8e18ff */
[----:B------:R-:W-:Y:S01]  /*1850*/  LOP3.LUT R17, R17, UR9, RZ, 0x3c, !PT ;  /* 0x0000000911117c12 */ /* 0x000fe2000f8e3cff */
[----:B------:R-:W-:Y:S02]  /*1860*/  USHF.L.U32 UR34, UR16, 0x5, URZ ;  /* 0x0000000510227899 */ /* 0x000fe400080006ff */
[----:B------:R-:W-:Y:S01]  /*1870*/  UIADD3.X UR27, UPT, UPT, URZ, UR23, URZ, UP1, !UPT ;  /* 0x00000017ff1b7290 */ /* 0x000fe20008ffe4ff */
[----:B-1----:R-:W-:Y:S01]  /*1880*/  SHF.L.U32 R2, R17, 0x1f, RZ ;  /* 0x0000001f11027819 */ /* 0x002fe200000006ff */
[----:B------:R-:W-:Y:S02]  /*1890*/  UIADD3 UR32, UPT, UPT, UR32, 0x6400, URZ ;  /* 0x0000640020207890 */ /* 0x000fe4000fffe0ff */
[----:B------:R-:W-:Y:S01]  /*18a0*/  UIADD3.X UR21, UPT, UPT, URZ, UR23, URZ, UP0, !UPT ;  /* 0x00000017ff157290 */ /* 0x000fe200087fe4ff */
[----:B------:R1:W1:Y:S01]  /*18b0*/  SYNCS.PHASECHK.TRANS64.TRYWAIT P0, [UR8+0x28], R2 ;  /* 0x00002802ff0075a7 */ /* 0x0002620008001108 */
[----:B------:R-:W-:Y:S01]  /*18c0*/  ULEA UR8, UR17, UR4, 0xc ;  /* 0x0000000411087291 */ /* 0x000fe2000f8e60ff */
[----:B------:R-:W-:Y:S01]  /*18d0*/  UMOV UR18, 0x0 ;  /* 0x0000000000127882 */ /* 0x000fe20000000000 */
[----:B------:R-:W-:-:S02]  /*18e0*/  UMOV UR19, 0x10000000 ;  /* 0x1000000000137882 */ /* 0x000fc40000000000 */
[----:B------:R-:W-:Y:S01]  /*18f0*/  UIADD3 UR8, UPT, UPT, UR8, 0x10400, URZ ;  /* 0x0001040008087890 */ /* 0x000fe2000fffe0ff */
[----:B------:R1:W-:Y:S01]  /*1900*/  UTMALDG.3D [UR32], [UR26], desc[UR18] ;  /* 0x000012201a0075b4 */ /* 0x0003e20008011000 */
[----:B------:R-:W-:Y:S01]  /*1910*/  UMOV UR12, UR36 ;  /* 0x00000024000c7c82 */ /* 0x000fe20008000000 */
[----:B------:R-:W-:Y:S01]  /*1920*/  UMOV UR9, UR33 ;  /* 0x0000002100097c82 */ /* 0x000fe20008000000 */
[----:B------:R-:W-:Y:S01]  /*1930*/  UMOV UR10, UR34 ;  /* 0x00000022000a7c82 */ /* 0x000fe20008000000 */
[----:B------:R-:W-:Y:S01]  /*1940*/  UIADD3 UR16, UPT, UPT, UR16, 0x1, URZ ;  /* 0x0000000110107890 */ /* 0x000fe2000fffe0ff */
[----:B------:R-:W-:Y:S01]  /*1950*/  UMOV UR24, UR5 ;  /* 0x0000000500187c82 */ /* 0x000fe20008000000 */
[----:B------:R-:W-:Y:S02]  /*1960*/  UMOV UR17, UR6 ;  /* 0x0000000600117c82 */ /* 0x000fe40008000000 */
[----:B------:R1:W-:Y:S01]  /*1970*/  UTMALDG.3D [UR8], [UR20], desc[UR18] ;  /* 0x00001208140075b4 */ /* 0x0003e20008011000 */
[----:B------:R-:W-:-:S09]  /*1980*/  UISETP.NE.AND UP0, UPT, UR16, UR5, UPT ;  /* 0x000000051000728c */ /* 0x000fd2000bf05270 */
[----:B------:R-:W-:Y:S05]  /*1990*/  BRA.U UP0, `(.L_x_25) ;  /* 0xfffffffd00607547 */ /* 0x000fea000b83ffff */
.L_x_20:
[----:B-1----:R-:W-:Y:S01]  /*19a0*/  ULEA UR8, UR6, UR4, 0x3 ;  /* 0x0000000406087291 */ /* 0x002fe2000f8e18ff */
[----:B------:R-:W-:Y:S01]  /*19b0*/  SHF.L.U32 R2, R17, 0x1f, RZ ;  /* 0x0000001f11027819 */ /* 0x000fe200000006ff */
[----:B------:R-:W-:Y:S01]  /*19c0*/  @!P1 SYNCS.ARRIVE.TRANS64.A1T0 RZ, [UR4+0x88], RZ ;  /* 0x000088ffffff99a7 */ /* 0x000fe20008100004 */
[----:B------:R-:W-:-:S06]  /*19d0*/  UISETP.GT.AND UP0, UPT, UR15, UR14, UPT ;  /* 0x0000000e0f00728c */ /* 0x000fcc000bf04270 */
[----:B--2---:R1:W2:Y:S03]  /*19e0*/  SYNCS.PHASECHK.TRANS64.TRYWAIT P0, [UR8+0x28], R2 ;  /* 0x00002802ff0075a7 */ /* 0x0042a60008001108 */
[----:B------:R-:W-:Y:S05]  /*19f0*/  BRA.U !UP0, `(.L_x_26) ;  /* 0x0000000108ac7547 */ /* 0x000fea000b800000 */
[----:B------:R-:W-:Y:S01]  /*1a00*/  UIADD3 UR21, UPT, UPT, UR7, UR24, URZ ;  /* 0x0000001807157290 */ /* 0x000fe2000fffe0ff */
[----:B------:R-:W-:-:S11]  /*1a10*/  UMOV UR25, UR6 ;  /* 0x0000000600197c82 */ /* 0x000fd60008000000 */
.L_x_31:
[----:B-1----:R-:W-:Y:S01]  /*1a20*/  ULEA UR17, UR25, UR4, 0x3 ;  /* 0x0000000419117291 */ /* 0x002fe2000f8e18ff */
[----:B--2---:R-:W-:Y:S01]  /*1a30*/  @!P5 MOV R3, 0x3000 ;  /* 0x000030000003d802 */ /* 0x004fe20000000f00 */
[----:B--2---:R-:W-:Y:S10]  /*1a40*/  @P0 BRA `(.L_x_27) ;  /* 0x00000000000c0947 */ /* 0x004ff40003800000 */
[----:B------:R-:W-:-:S04]  /*1a50*/  SHF.L.U32 R4, R17, 0x1f, RZ ;  /* 0x0000001f11047819 */ /* 0x000fc800000006ff */
[----:B------:R-:W2:Y:S02]  /*1a60*/  SYNCS.PHASECHK.TRANS64.TRYWAIT P0, [UR17+0x28], R4 ;  /* 0x00002804ff0075a7 */ /* 0x000ea40008001111 */
[----:B--2---:R-:W-:Y:S05]  /*1a70*/  @!P0 BRA `(.L_x_28) ;  /* 0x00000058009c8947 */ /* 0x004fea0003800000 */
.L_x_27:
[----:B------:R2:W-:Y:S01]  /*1a80*/  @!P5 SYNCS.ARRIVE.TRANS64 RZ, [UR17], R3 ;  /* 0x00000003ffffd9a7 */ /* 0x0005e20008000011 */
[----:B------:R-:W-:Y:S04]  /*1a90*/  BSSY.RECONVERGENT B0, `(.L_x_29) ;  /* 0x0000003000007945 */ /* 0x000fe80003800200 */
[----:B------:R-:W-:Y:S05]  /*1aa0*/  @P4 BRA `(.L_x_30) ;  /* 0x0000000000044947 */ /* 0x000fea0003800000 */
[----:B------:R-:W-:Y:S05]  /*1ab0*/  BPT.TRAP 0x1 ;  /* 0x000000040000795c */ /* 0x000fea0000300000 */
.L_x_30:
[----:B------:R-:W-:Y:S05]  /*1ac0*/  BSYNC.RECONVERGENT B0 ;  /* 0x0000000000007941 */ /* 0x000fea0003800200 */
.L_x_29:
        /* <DEDUP_REMOVED lines=10> */
[----:B------:R-:W-:Y:S01]  /*1b70*/  UIADD3 UR16, UPT, UPT, UR16, 0x6400, URZ ;  /* 0x0000640010107890 */ /* 0x000fe2000fffe0ff */
[----:B-1----:R-:W-:Y:S01]  /*1b80*/  SHF.L.U32 R2, R17, 0x1f, RZ ;  /* 0x0000001f11027819 */ /* 0x002fe200000006ff */
[----:B------:R-:W-:Y:S02]  /*1b90*/  UIADD3.X UR31, UPT, UPT, URZ, UR23, URZ, UP1, !UPT ;  /* 0x00000017ff1f7290 */ /* 0x000fe40008ffe4ff */
[----:B------:R-:W-:Y:S01]  /*1ba0*/  UIADD3.X UR29, UPT, UPT, URZ, UR23, URZ, UP0, !UPT ;  /* 0x00000017ff1d7290 */ /* 0x000fe200087fe4ff */
[----:B------:R1:W1:Y:S01]  /*1bb0*/  SYNCS.PHASECHK.TRANS64.TRYWAIT P0, [UR8+0x28], R2 ;  /* 0x00002802ff0075a7 */ /* 0x0002620008001108 */
[----:B------:R-:W-:Y:S01]  /*1bc0*/  ULEA UR8, UR25, UR4, 0xc ;  /* 0x0000000419087291 */ /* 0x000fe2000f8e60ff */
[----:B------:R-:W-:Y:S01]  /*1bd0*/  UMOV UR26, 0x0 ;  /* 0x00000000001a7882 */ /* 0x000fe20000000000 */
[----:B------:R-:W-:-:S02]  /*1be0*/  UMOV UR27, 0x10000000 ;  /* 0x10000000001b7882 */ /* 0x000fc40000000000 */
[----:B------:R-:W-:Y:S01]  /*1bf0*/  UIADD3 UR8, UPT, UPT, UR8, 0x10400, URZ ;  /* 0x0001040008087890 */ /* 0x000fe2000fffe0ff */
[----:B------:R-:W-:Y:S01]  /*1c00*/  UMOV UR19, UR35 ;  /* 0x0000002300137c82 */ /* 0x000fe20008000000 */
[----:B------:R-:W-:Y:S01]  /*1c10*/  UMOV UR20, UR36 ;  /* 0x0000002400147c82 */ /* 0x000fe20008000000 */
[----:B------:R-:W-:Y:S01]  /*1c20*/  UMOV UR12, UR36 ;  /* 0x00000024000c7c82 */ /* 0x000fe20008000000 */
[----:B------:R-:W-:Y:S01]  /*1c30*/  UMOV UR9, UR17 ;  /* 0x0000001100097c82 */ /* 0x000fe20008000000 */
[----:B------:R-:W-:Y:S01]  /*1c40*/  UMOV UR10, UR18 ;  /* 0x00000012000a7c82 */ /* 0x000fe20008000000 */
[----:B------:R1:W-:Y:S01]  /*1c50*/  UTMALDG.3D [UR16], [UR30], desc[UR26] ;  /* 0x00001a101e0075b4 */ /* 0x0003e20008011000 */
[----:B------:R-:W-:Y:S01]  /*1c60*/  UIADD3 UR24, UPT, UPT, UR24, 0x1, URZ ;  /* 0x0000000118187890 */ /* 0x000fe2000fffe0ff */
[----:B------:R-:W-:-:S03]  /*1c70*/  UMOV UR25, UR6 ;  /* 0x0000000600197c82 */ /* 0x000fc60008000000 */
[----:B------:R-:W-:Y:S01]  /*1c80*/  UISETP.NE.AND UP0, UPT, UR24, UR21, UPT ;  /* 0x000000151800728c */ /* 0x000fe2000bf05270 */
[----:B------:R1:W-:Y:S08]  /*1c90*/  UTMALDG.3D [UR8], [UR28], desc[UR26] ;  /* 0x00001a081c0075b4 */ /* 0x0003f00008011000 */
[----:B------:R-:W-:Y:S05]  /*1ca0*/  BRA.U UP0, `(.L_x_31) ;  /* 0xfffffffd005c7547 */ /* 0x000fea000b83ffff */
.L_x_26:
[C---:B-1----:R-:W-:Y:S01]  /*1cb0*/  LEA R2, R16.reuse, UR4, 0x3 ;  /* 0x0000000410027c11 */ /* 0x042fe2000f8e18ff */
[----:B------:R-:W-:Y:S01]  /*1cc0*/  NOP ;  /* 0x0000000000007918 */ /* 0x000fe20000000000 */
[----:B--2---:R-:W-:Y:S02]  /*1cd0*/  SHF.L.U32 R3, R13, 0x1f, RZ ;  /* 0x0000001f0d037819 */ /* 0x004fe400000006ff */
[----:B------:R-:W-:Y:S02]  /*1ce0*/  LEA R4, R16, UR4, 0x4 ;  /* 0x0000000410047c11 */ /* 0x000fe4000f8e20ff */
[----:B------:R-:W1:Y:S02]  /*1cf0*/  SYNCS.PHASECHK.TRANS64.TRYWAIT P0, [R2+URZ+0x90], R3 ;  /* 0x00009003020075a7 */ /* 0x000e6400080011ff */
[----:B-1----:R-:W-:Y:S05]  /*1d00*/  @!P0 BRA `(.L_x_32) ;  /* 0x0000005800108947 */ /* 0x002fea0003800000 */
.L_x_119:
[----:B------:R-:W2:Y:S01]  /*1d10*/  LDS.128 R4, [R4+0x120] ;  /* 0x0001200004047984 */ /* 0x000ea20000000c00 */
[----:B---3--:R-:W-:Y:S01]  /*1d20*/  ISETP.GE.AND P0, PT, R40, 0x1, PT ;  /* 0x000000012800780c */ /* 0x008fe20003f06270 */
[----:B-1----:R-:W-:Y:S01]  /*1d30*/  VIADD R2, R2, 0xa0 ;  /* 0x000000a002027836 */ /* 0x002fe20000000000 */
[----:B------:R-:W-:Y:S01]  /*1d40*/  @!PT LDS RZ, [RZ] ;  /* 0x00000000fffff984 */ /* 0x000fe20000000800 */
[----:B------:R-:W-:Y:S01]  /*1d50*/  @!PT LDS RZ, [RZ] ;  /* 0x00000000fffff984 */ /* 0x000fe20000000800 */
[----:B------:R-:W-:Y:S01]  /*1d60*/  @!PT LDS RZ, [RZ] ;  /* 0x00000000fffff984 */ /* 0x000fe20000000800 */
[----:B------:R-:W-:Y:S01]  /*1d70*/  @!PT LDS RZ, [RZ] ;  /* 0x00000000fffff984 */ /* 0x000fe20000000800 */
[----:B------:R1:W-:Y:S06]  /*1d80*/  MEMBAR.ALL.CTA ;  /* 0x0000000000007992 */ /* 0x0003ec0000008000 */
[----:B-1----:R-:W1:Y:S01]  /*1d90*/  FENCE.VIEW.ASYNC.S ;  /* 0x00000000000073c6 */ /* 0x002e620000000000 */
[----:B------:R-:W-:-:S04]  /*1da0*/  PRMT R2, RZ, 0x654, R2 ;  /* 0x00000654ff027816 */ /* 0x000fc80000000002 */
[----:B-1----:R1:W-:Y:S01]  /*1db0*/  SYNCS.ARRIVE.TRANS64.RED.A1T0 RZ, [R2+URZ], RZ ;  /* 0x000000ff02ff79a7 */ /* 0x0023e200081004ff */
[----:B--2---:R-:W-:-:S13]  /*1dc0*/  LOP3.LUT P2, RZ, R6, 0x1, RZ, 0xc0, !PT ;  /* 0x0000000106ff7812 */ /* 0x004fda000784c0ff */
[----:B------:R-:W-:Y:S01]  /*1dd0*/  @P2 SHF.R.U32.HI R3, RZ, 0x10, R5 ;  /* 0x00000010ff032819 */ /* 0x000fe20000011605 */
[----:B------:R-:W-:Y:S01]  /*1de0*/  VOTEU.ANY UP0, P2 ;  /* 0x0000000000ff7886 */ /* 0x000fe20001000100 */
[----:B------:R-:W-:Y:S02]  /*1df0*/  @P2 MOV R10, R4 ;  /* 0x00000004000a2202 */ /* 0x000fe40000000f00 */
[----:B------:R-:W-:Y:S02]  /*1e00*/  @P2 R2UR.BROADCAST UR8, R3 ;  /* 0x00000000030822ca */ /* 0x000fe400008e0000 */
[----:B------:R-:W-:-:S11]  /*1e10*/  @P2 LOP3.LUT R9, R5, 0xffff, RZ, 0xc0, !PT ;  /* 0x0000ffff05092812 */ /* 0x000fd600078ec0ff */
[----:B------:R-:W-:Y:S01]  /*1e20*/  @UP0 UMOV UR36, UR8 ;  /* 0x0000000800240c82 */ /* 0x000fe20008000000 */
[----:B-1----:R-:W-:Y:S05]  /*1e30*/  @!P0 BRA `(.L_x_33) ;  /* 0x0000000000b88947 */ /* 0x002fea0003800000 */
[----:B------:R-:W4:Y:S01]  /*1e40*/  LDC.64 R4, c[0x0][0xb18] ;  /* 0x0002c600ff047b82 */ /* 0x000f220000000a00 */
[----:B------:R-:W-:-:S07]  /*1e50*/  ISETP.NE.AND P3, PT, R40, 0x1, PT ;  /* 0x000000012800780c */ /* 0x000fce0003f65270 */
[----:B------:R-:W1:Y:S08]  /*1e60*/  LDC.64 R6, c[0x0][0xb10] ;  /* 0x0002c400ff067b82 */ /* 0x000e700000000a00 */
[----:B------:R-:W2:Y:S08]  /*1e70*/  LDC R14, c[0x0][0xb20] ;  /* 0x0002c800ff0e7b82 */ /* 0x000eb00000000800 */
[----:B------:R-:W3:Y:S01]  /*1e80*/  LDC R15, c[0x0][0xb0c] ;  /* 0x0002c300ff0f7b82 */ /* 0x000ee20000000800 */
[----:B----4-:R-:W-:Y:S01]  /*1e90*/  IMAD.HI.U32 R19, R0, R5, RZ ;  /* 0x0000000500137227 */ /* 0x010fe200078e00ff */
[----:B------:R-:W-:-:S03]  /*1ea0*/  ISETP.NE.AND P0, PT, R4, 0x1, PT ;  /* 0x000000010400780c */ /* 0x000fc60003f05270 */
[----:B------:R-:W-:-:S03]  /*1eb0*/  IMAD.HI.U32 R5, R9, R5, RZ ;  /* 0x0000000509057227 */ /* 0x000fc600078e00ff */
[----:B------:R-:W4:Y:S01]  /*1ec0*/  LDC.64 R2, c[0x0][0xb28] ;  /* 0x0002ca00ff027b82 */ /* 0x000f220000000a00 */
[----:B-1----:R-:W-:-:S04]  /*1ed0*/  IMAD.HI.U32 R20, R8, R6, RZ ;  /* 0x0000000608147227 */ /* 0x002fc800078e00ff */
[----:B------:R-:W-:Y:S01]  /*1ee0*/  IMAD.HI.U32 R21, R10, R6, RZ ;  /* 0x000000060a157227 */ /* 0x000fe200078e00ff */
[----:B------:R-:W-:Y:S02]  /*1ef0*/  SHF.R.U32.HI R20, RZ, R7, R20 ;  /* 0x00000007ff147219 */ /* 0x000fe40000011614 */
[-C--:B--2---:R-:W-:Y:S02]  /*1f00*/  SHF.R.U32.HI R19, RZ, R14.reuse, R19 ;  /* 0x0000000eff137219 */ /* 0x084fe40000011613 */
[----:B------:R-:W-:Y:S02]  /*1f10*/  SHF.R.U32.HI R5, RZ, R14, R5 ;  /* 0x0000000eff057219 */ /* 0x000fe40000011605 */
[----:B------:R-:W-:Y:S02]  /*1f20*/  SEL R19, R0, R19, !P0 ;  /* 0x0000001300137207 */ /* 0x000fe40004000000 */
[----:B------:R-:W-:Y:S02]  /*1f30*/  SHF.R.U32.HI R21, RZ, R7, R21 ;  /* 0x00000007ff157219 */ /* 0x000fe40000011615 */
[----:B---3--:R-:W-:-:S02]  /*1f40*/  ISETP.NE.AND P1, PT, R15, 0x1, PT ;  /* 0x000000010f00780c */ /* 0x008fc40003f25270 */
[----:B------:R-:W-:Y:S02]  /*1f50*/  SEL R5, R9, R5, !P0 ;  /* 0x0000000509057207 */ /* 0x000fe40004000000 */
[----:B------:R-:W-:Y:S02]  /*1f60*/  SEL R20, R8, R20, !P1 ;  /* 0x0000001408147207 */ /* 0x000fe40004800000 */
[----:B------:R-:W-:Y:S01]  /*1f70*/  SEL R21, R10, R21, !P1 ;  /* 0x000000150a157207 */ /* 0x000fe20004800000 */
[----:B----4-:R-:W-:-:S04]  /*1f80*/  IMAD.HI.U32 R18, R19, R2, RZ ;  /* 0x0000000213127227 */ /* 0x010fc800078e00ff */
        /* <DEDUP_REMOVED lines=10> */
[----:B------:R-:W-:-:S04]  /*2030*/  @!P0 IMAD.HI.U32 R7, R21, R2, RZ ;  /* 0x0000000215078227 */ /* 0x000fc800078e00ff */
[----:B------:R-:W-:Y:S01]  /*2040*/  IMAD.MOV R2, RZ, RZ, -R6 ;  /* 0x000000ffff027224 */ /* 0x000fe200078e0a06 */
[----:B------:R-:W-:Y:S02]  /*2050*/  @!P0 SHF.R.U32.HI R3, RZ, R3, R7 ;  /* 0x00000003ff038219 */ /* 0x000fe40000011607 */
[----:B------:R-:W-:Y:S01]  /*2060*/  IADD3 R7, PT, PT, -R5, RZ, RZ ;  /* 0x000000ff05077210 */ /* 0x000fe20007ffe1ff */
[----:B------:R-:W-:Y:S01]  /*2070*/  IMAD R2, R40, R2, R5 ;  /* 0x0000000228027224 */ /* 0x000fe200078e0205 */
        /* <DEDUP_REMOVED lines=10> */
.L_x_33:
[----:B------:R-:W1:Y:S02]  /*2120*/  LDCU UR8, c[0x0][0xb30] ;  /* 0x00016600ff0877ac */ /* 0x000e640008000800 */
[----:B-1----:R-:W-:-:S09]  /*2130*/  UISETP.NE.AND UP0, UPT, UR8, 0x1, UPT ;  /* 0x000000010800788c */ /* 0x002fd2000bf05270 */
[----:B------:R-:W-:Y:S05]  /*2140*/  BRA.U UP0, `(.L_x_34) ;  /* 0x0000000100407547 */ /* 0x000fea000b800000 */
[----:B------:R-:W1:Y:S08]  /*2150*/  LDC.64 R4, c[0x0][0xb10] ;  /* 0x0002c400ff047b82 */ /* 0x000e700000000a00 */
[----:B------:R-:W2:Y:S08]  /*2160*/  LDC.64 R2, c[0x0][0xb18] ;  /* 0x0002c600ff027b82 */ /* 0x000eb00000000a00 */
[----:B------:R-:W3:Y:S08]  /*2170*/  LDC R6, c[0x0][0xb20] ;  /* 0x0002c800ff067b82 */ /* 0x000ef00000000800 */
[----:B------:R-:W4:Y:S01]  /*2180*/  LDC R7, c[0x0][0xb0c] ;  /* 0x0002c300ff077b82 */ /* 0x000f220000000800 */
[----:B-1----:R-:W-:-:S05]  /*2190*/  IMAD.HI.U32 R4, R10, R4, RZ ;  /* 0x000000040a047227 */ /* 0x002fca00078e00ff */
[----:B------:R-:W-:Y:S01]  /*21a0*/  SHF.R.U32.HI R4, RZ, R5, R4 ;  /* 0x00000005ff047219 */ /* 0x000fe20000011604 */
[----:B--2---:R-:W-:Y:S01]  /*21b0*/  IMAD.HI.U32 R3, R9, R3, RZ ;  /* 0x0000000309037227 */ /* 0x004fe200078e00ff */
[----:B------:R-:W-:-:S04]  /*21c0*/  ISETP.NE.AND P0, PT, R2, 0x1, PT ;  /* 0x000000010200780c */ /* 0x000fc80003f05270 */
[----:B---3--:R-:W-:-:S04]  /*21d0*/  SHF.R.U32.HI R3, RZ, R6, R3 ;  /* 0x00000006ff037219 */ /* 0x008fc80000011603 */
[----:B------:R-:W-:Y:S02]  /*21e0*/  SEL R3, R9, R3, !P0 ;  /* 0x0000000309037207 */ /* 0x000fe40004000000 */
[----:B----4-:R-:W-:-:S04]  /*21f0*/  ISETP.NE.AND P1, PT, R7, 0x1, PT ;  /* 0x000000010700780c */ /* 0x010fc80003f25270 */
[----:B------:R-:W-:-:S05]  /*2200*/  SEL R4, R10, R4, !P1 ;  /* 0x000000040a047207 */ /* 0x000fca0004800000 */
[----:B------:R-:W-:Y:S02]  /*2210*/  IMAD.IADD R5, R3, 0x1, -R4 ;  /* 0x0000000103057824 */ /* 0x000fe400078e0a04 */
[----:B------:R-:W-:Y:S02]  /*2220*/  IMAD.IADD R3, R4, 0x1, -R3 ;  /* 0x0000000104037824 */ /* 0x000fe400078e0a03 */
[----:B------:R-:W-:Y:S02]  /*2230*/  IMAD R10, R5, R7, R10 ;  /* 0x00000007050a7224 */ /* 0x000fe400078e020a */
[----:B------:R-:W-:-:S07]  /*2240*/  IMAD R9, R3, R2, R9 ;  /* 0x0000000203097224 */ /* 0x000fce00078e0209 */
.L_x_34:
[----:B------:R-:W-:Y:S01]  /*2250*/  VIADD R16, R16, 0x1 ;  /* 0x0000000110107836 */ /* 0x000fe20000000000 */
[----:B------:R-:W-:Y:S01]  /*2260*/  PLOP3.LUT P1, PT, PT, PT, PT, 0x80, 0x8 ;  /* 0x000000000008781c */ /* 0x000fe20003f2f070 */
[----:B------:R-:W-:Y:S02]  /*2270*/  IMAD.IADD R15, R10, 0x1, R87 ;  /* 0x000000010a0f7824 */ /* 0x000fe400078e0257 */
[----:B------:R-:W-:Y:S01]  /*2280*/  IMAD.IADD R14, R9, 0x1, R86 ;  /* 0x00000001090e7824 */ /* 0x000fe200078e0256 */
[----:B------:R-:W-:-:S04]  /*2290*/  ISETP.NE.AND P0, PT, R16, 0x2, PT ;  /* 0x000000021000780c */ /* 0x000fc80003f05270 */
[----:B------:R-:W-:Y:S02]  /*22a0*/  SEL R2, RZ, 0x1, P0 ;  /* 0x00000001ff027807 */ /* 0x000fe40000000000 */
[----:B------:R-:W-:Y:S02]  /*22b0*/  SEL R16, R16, RZ, P0 ;  /* 0x000000ff10107207 */ /* 0x000fe40000000000 */
[----:B------:R-:W-:Y:S01]  /*22c0*/  LOP3.LUT R13, R13, R2, RZ, 0x3c, !PT ;  /* 0x000000020d0d7212 */ /* 0x000fe200078e3cff */
[----:B------:R-:W-:Y:S06]  /*22d0*/  @P2 BRA `(.L_x_35) ;  /* 0xfffffff000982947 */ /* 0x000fec000383ffff */
[----:B------:R-:W-:Y:S01]  /*22e0*/  UIADD3 UR4, UPT, UPT, UR4, 0x28, URZ ;  /* 0x0000002804047890 */ /* 0x000fe2000fffe0ff */
[----:B------:R-:W-:-:S03]  /*22f0*/  SHF.L.U32 R2, R17, 0x1f, RZ ;  /* 0x0000001f11027819 */ /* 0x000fc600000006ff */
[----:B------:R-:W-:-:S09]  /*2300*/  ULEA UR5, UR6, UR4, 0x3 ;  /* 0x0000000406057291 */ /* 0x000fd2000f8e18ff */
[----:B------:R-:W1:Y:S02]  /*2310*/  SYNCS.PHASECHK.TRANS64.TRYWAIT P0, [UR5], R2 ;  /* 0x00000002ff0075a7 */ /* 0x000e640008001105 */
[----:B-1----:R-:W-:Y:S05]  /*2320*/  @!P0 BRA `(.L_x_36) ;  /* 0x00000050009c8947 */ /* 0x002fea0003800000 */
.L_x_121:
[----:B------:R-:W-:-:S04]  /*2330*/  UIADD3 UR6, UPT, UPT, UR6, 0x1, URZ ;  /* 0x0000000106067890 */ /* 0x000fc8000fffe0ff */
[----:B------:R-:W-:-:S04]  /*2340*/  UISETP.NE.AND UP0, UPT, UR6, 0x5, UPT ;  /* 0x000000050600788c */ /* 0x000fc8000bf05270 */
[----:B------:R-:W-:Y:S02]  /*2350*/  USEL UR7, URZ, 0x1, UP0 ;  /* 0x00000001ff077887 */ /* 0x000fe40008000000 */
[----:B------:R-:W-:-:S04]  /*2360*/  USEL UR6, UR6, URZ, UP0 ;  /* 0x000000ff06067287 */ /* 0x000fc80008000000 */
[----:B------:R-:W-:Y:S01]  /*2370*/  ULEA UR5, UR6, UR4, 0x3 ;  /* 0x0000000406057291 */ /* 0x000fe2000f8e18ff */
[----:B-1----:R-:W-:-:S04]  /*2380*/  LOP3.LUT R2, R17, UR7, RZ, 0x3c, !PT ;  /* 0x0000000711027c12 */ /* 0x002fc8000f8e3cff */
[----:B------:R-:W-:-:S04]  /*2390*/  SHF.L.U32 R3, R2, 0x1f, RZ ;  /* 0x0000001f02037819 */ /* 0x000fc800000006ff */
[----:B------:R-:W1:Y:S02]  /*23a0*/  SYNCS.PHASECHK.TRANS64.TRYWAIT P0, [UR5], R3 ;  /* 0x00000003ff0075a7 */ /* 0x000e640008001105 */
[----:B-1----:R-:W-:Y:S05]  /*23b0*/  @!P0 BRA `(.L_x_37) ;  /* 0x0000005000908947 */ /* 0x002fea0003800000 */
.L_x_123:
[----:B------:R-:W-:-:S04]  /*23c0*/  UIADD3 UR6, UPT, UPT, UR6, 0x1, URZ ;  /* 0x0000000106067890 */ /* 0x000fc8000fffe0ff */
[----:B------:R-:W-:-:S04]  /*23d0*/  UISETP.NE.AND UP0, UPT, UR6, 0x5, UPT ;  /* 0x000000050600788c */ /* 0x000fc8000bf05270 */
[----:B------:R-:W-:Y:S02]  /*23e0*/  USEL UR7, URZ, 0x1, UP0 ;  /* 0x00000001ff077887 */ /* 0x000fe40008000000 */
[----:B------:R-:W-:-:S04]  /*23f0*/  USEL UR6, UR6, URZ, UP0 ;  /* 0x000000ff06067287 */ /* 0x000fc80008000000 */
[----:B------:R-:W-:Y:S01]  /*2400*/  ULEA UR5, UR6, UR4, 0x3 ;  /* 0x0000000406057291 */ /* 0x000fe2000f8e18ff */
[----:B------:R-:W-:-:S04]  /*2410*/  LOP3.LUT R2, R2, UR7, RZ, 0x3c, !PT ;  /* 0x0000000702027c12 */ /* 0x000fc8000f8e3cff */
[----:B-1----:R-:W-:-:S04]  /*2420*/  SHF.L.U32 R3, R2, 0x1f, RZ ;  /* 0x0000001f02037819 */ /* 0x002fc800000006ff */
[----:B------:R-:W1:Y:S02]  /*2430*/  SYNCS.PHASECHK.TRANS64.TRYWAIT P0, [UR5], R3 ;  /* 0x00000003ff0075a7 */ /* 0x000e640008001105 */
[----:B-1----:R-:W-:Y:S05]  /*2440*/  @!P0 BRA `(.L_x_38) ;  /* 0x0000005000848947 */ /* 0x002fea0003800000 */
.L_x_125:
        /* <DEDUP_REMOVED lines=9> */
.L_x_127:
[----:B------:R-:W-:-:S04]  /*24e0*/  UIADD3 UR6, UPT, UPT, UR6, 0x1, URZ ;  /* 0x0000000106067890 */ /* 0x000fc8000fffe0ff */
[----:B------:R-:W-:-:S04]  /*24f0*/  UISETP.NE.AND UP0, UPT, UR6, 0x5, UPT ;  /* 0x000000050600788c */ /* 0x000fc8000bf05270 */
[----:B------:R-:W-:Y:S02]  /*2500*/  USEL UR5, URZ, 0x1, UP0 ;  /* 0x00000001ff057887 */ /* 0x000fe40008000000 */
[----:B------:R-:W-:-:S04]  /*2510*/  USEL UR6, UR6, URZ, UP0 ;  /* 0x000000ff06067287 */ /* 0x000fc80008000000 */
[----:B------:R-:W-:Y:S01]  /*2520*/  ULEA UR6, UR6, UR4, 0x3 ;  /* 0x0000000406067291 */ /* 0x000fe2000f8e18ff */
[----:B------:R-:W-:-:S04]  /*2530*/  LOP3.LUT R2, R2, UR5, RZ, 0x3c, !PT ;  /* 0x0000000502027c12 */ /* 0x000fc8000f8e3cff */
[----:B------:R-:W-:Y:S01]  /*2540*/  SHF.L.U32 R2, R2, 0x1f, RZ ;  /* 0x0000001f02027819 */ /* 0x000fe200000006ff */
[----:B-1--4-:R-:W-:-:S07]  /*2550*/  IMAD.U32 R0, RZ, RZ, UR6 ;  /* 0x00000006ff007e24 */ /* 0x012fce000f8e00ff */
.L_x_40:
[----:B-1----:R1:W2:Y:S02]  /*2560*/  SYNCS.PHASECHK.TRANS64.TRYWAIT P0, [R0+URZ], R2 ;  /* 0x00000002000075a7 */ /* 0x0022a400080011ff */
[----:B--2---:R-:W-:Y:S05]  /*2570*/  @!P0 NANOSLEEP.SYNCS 0x989680 ;  /* 0x009896800000895d */ /* 0x004fea0003900000 */
[----:B------:R-:W2:Y:S02]  /*2580*/  @!P0 SYNCS.PHASECHK.TRANS64 P0, [R0+URZ], R2 ;  /* 0x00000002000085a7 */ /* 0x000ea400080010ff */
[----:B--2---:R-:W-:Y:S05]  /*2590*/  @P0 EXIT ;  /* 0x000000000000094d */ /* 0x004fea0003800000 */
[----:B------:R-:W-:Y:S05]  /*25a0*/  BRA `(.L_x_40) ;  /* 0xfffffffc00ec7947 */ /* 0x000fea000383ffff */
.L_x_17:
[----:B------:R-:W-:-:S04]  /*25b0*/  UISETP.NE.AND UP1, UPT, UR37, URZ, UPT ;  /* 0x000000ff2500728c */ /* 0x000fc8000bf25270 */
[----:B------:R-:W-:-:S09]  /*25c0*/  UISETP.NE.OR UP1, UPT, UR8, 0x1, UP1 ;  /* 0x000000010800788c */ /* 0x000fd20008f25670 */
[----:B------:R-:W-:Y:S05]  /*25d0*/  BRA.U UP1, `(.L_x_41) ;  /* 0x0000000501487547 */ /* 0x000fea000b800000 */
[----:B------:R-:W-:Y:S01]  /*25e0*/  ISETP.NE.AND P2, PT, R2, RZ, PT ;  /* 0x000000ff0200720c */ /* 0x000fe20003f45270 */
[----:B------:R-:W-:Y:S01]  /*25f0*/  IMAD.MOV.U32 R12, RZ, RZ, 0x1 ;  /* 0x00000001ff0c7424 */ /* 0x000fe200078e00ff */
[----:B------:R-:W-:Y:S02]  /*2600*/  CS2R R10, SRZ ;  /* 0x00000000000a7805 */ /* 0x000fe4000001ff00 */
[----:B------:R-:W-:Y:S01]  /*2610*/  CS2R R8, SRZ ;  /* 0x0000000000087805 */ /* 0x000fe2000001ff00 */
[----:B------:R-:W-:Y:S01]  /*2620*/  UMOV UR4, 0x400 ;  /* 0x0000040000047882 */ /* 0x000fe20000000000 */
[----:B------:R-:W-:Y:S01]  /*2630*/  UMOV UR6, URZ ;  /* 0x000000ff00067c82 */ /* 0x000fe20008000000 */
[----:B------:R-:W-:-:S12]  /*2640*/  ULEA UR37, UR37, UR4, 0x18 ;  /* 0x0000000425257291 */ /* 0x000fd8000f8ec0ff */
.L_x_45:
[----:B------:R-:W-:Y:S02]  /*2650*/  LEA R0, R8, UR37, 0x3 ;  /* 0x0000002508007c11 */ /* 0x000fe4000f8e18ff */
[----:B------:R-:W-:-:S03]  /*2660*/  SHF.L.U32 R4, R9, 0x1f, RZ ;  /* 0x0000001f09047819 */ /* 0x000fc600000006ff */
[----:B------:R-:W-:Y:S01]  /*2670*/  VIADD R5, R0, 0x100 ;  /* 0x0000010000057836 */ /* 0x000fe20000000000 */
[----:B------:R-:W1:Y:S02]  /*2680*/  SYNCS.PHASECHK.TRANS64.TRYWAIT P0, [R0+URZ+0xf0], R4 ;  /* 0x0000f004000075a7 */ /* 0x000e6400080011ff */
[----:B-1----:R-:W-:Y:S05]  /*2690*/  @!P0 BRA `(.L_x_42) ;  /* 0x0000005000208947 */ /* 0x002fea0003800000 */
.L_x_128:
[----:B------:R-:W-:Y:S01]  /*26a0*/  ULEA UR5, UR6, UR37, 0x3 ;  /* 0x0000002506057291 */ /* 0x000fe2000f8e18ff */
[----:B-1----:R-:W-:Y:S01]  /*26b0*/  PRMT R0, RZ, 0x654, R5 ;  /* 0x00000654ff007816 */ /* 0x002fe20000000005 */
[----:B------:R-:W-:Y:S01]  /*26c0*/  @!P2 IMAD.MOV.U32 R4, RZ, RZ, 0x10 ;  /* 0x00000010ff04a424 */ /* 0x000fe200078e00ff */
[----:B------:R-:W-:Y:S01]  /*26d0*/  SHF.L.U32 R5, R12, 0x1f, RZ ;  /* 0x0000001f0c057819 */ /* 0x000fe200000006ff */
[----:B------:R-:W-:Y:S01]  /*26e0*/  UIADD3 UR4, UPT, UPT, UR5, 0x90, URZ ;  /* 0x0000009005047890 */ /* 0x000fe2000fffe0ff */
[----:B------:R1:W-:Y:S05]  /*26f0*/  SYNCS.ARRIVE.TRANS64.RED.A1T0 RZ, [R0+URZ], RZ ;  /* 0x000000ff00ff79a7 */ /* 0x0003ea00081004ff */
[----:B------:R-:W-:Y:S01]  /*2700*/  IMAD.U32 R6, RZ, RZ, UR4 ;  /* 0x00000004ff067e24 */ /* 0x000fe2000f8e00ff */
[----:B------:R-:W2:Y:S04]  /*2710*/  SYNCS.PHASECHK.TRANS64.TRYWAIT P0, [UR5+0xa0], R5 ;  /* 0x0000a005ff0075a7 */ /* 0x000ea80008001105 */
[----:B------:R-:W-:Y:S01]  /*2720*/  PRMT R6, R2, 0x654, R6 ;  /* 0x0000065402067816 */ /* 0x000fe20000000006 */
[----:B-12---:R-:W-:Y:S06]  /*2730*/  @!P0 BRA `(.L_x_43) ;  /* 0x00000050000c8947 */ /* 0x006fec0003800000 */
.L_x_130:
[----:B------:R-:W-:Y:S01]  /*2740*/  ULEA UR4, UR6, UR37, 0x4 ;  /* 0x0000002506047291 */ /* 0x000fe2000f8e20ff */
[----:B------:R-:W-:Y:S01]  /*2750*/  SEL R3, R6, R3, !P2 ;  /* 0x0000000306037207 */ /* 0x000fe20005000000 */
[----:B------:R-:W-:Y:S01]  /*2760*/  UIADD3 UR5, UPT, UPT, UR5, 0x90, URZ ;  /* 0x0000009005057890 */ /* 0x000fe2000fffe0ff */
[----:B-1----:R-:W-:Y:S01]  /*2770*/  LEA R0, R11, UR37, 0x3 ;  /* 0x000000250b007c11 */ /* 0x002fe2000f8e18ff */
[----:B------:R-:W-:Y:S01]  /*2780*/  UIADD3 UR4, UPT, UPT, UR4, 0x120, URZ ;  /* 0x0000012004047890 */ /* 0x000fe2000fffe0ff */
[----:B------:R1:W-:Y:S01]  /*2790*/  @!P2 SYNCS.ARRIVE.TRANS64.RED RZ, [R3+URZ], R4 ;  /* 0x0000000403ffa9a7 */ /* 0x0003e200080004ff */
[----:B------:R-:W-:Y:S01]  /*27a0*/  UIADD3 UR6, UPT, UPT, UR6, 0x1, URZ ;  /* 0x0000000106067890 */ /* 0x000fe2000fffe0ff */
[----:B------:R-:W-:-:S03]  /*27b0*/  VIADD R8, R8, 0x1 ;  /* 0x0000000108087836 */ /* 0x000fc60000000000 */
[----:B------:R-:W-:Y:S02]  /*27c0*/  UISETP.NE.AND UP0, UPT, UR6, 0x2, UPT ;  /* 0x000000020600788c */ /* 0x000fe4000bf05270 */
[----:B------:R-:W-:Y:S01]  /*27d0*/  ISETP.NE.AND P0, PT, R8, 0x2, PT ;  /* 0x000000020800780c */ /* 0x000fe20003f05270 */
[----:B------:R-:W-:Y:S06]  /*27e0*/  UGETNEXTWORKID.BROADCAST [UR4], [UR5] ;  /* 0x00000000040073ca */ /* 0x000fec0008000100 */
[----:B------:R-:W-:Y:S02]  /*27f0*/  USEL UR4, URZ, 0x1, UP0 ;  /* 0x00000001ff047887 */ /* 0x000fe40008000000 */
[----:B------:R-:W-:-:S04]  /*2800*/  USEL UR6, UR6, URZ, UP0 ;  /* 0x000000ff06067287 */ /* 0x000fc80008000000 */
[----:B------:R-:W-:Y:S02]  /*2810*/  LOP3.LUT R12, R12, UR4, RZ, 0x3c, !PT ;  /* 0x000000040c0c7c12 */ /* 0x000fe4000f8e3cff */
[----:B-1----:R-:W-:-:S04]  /*2820*/  SHF.L.U32 R4, R10, 0x1f, RZ ;  /* 0x0000001f0a047819 */ /* 0x002fc800000006ff */
[----:B------:R-:W1:Y:S02]  /*2830*/  SYNCS.PHASECHK.TRANS64.TRYWAIT P1, [R0+URZ+0x90], R4 ;  /* 0x00009004000075a7 */ /* 0x000e6400080211ff */
[----:B-1----:R-:W-:Y:S05]  /*2840*/  @!P1 BRA `(.L_x_44) ;  /* 0x0000004c00e09947 */ /* 0x002fea0003800000 */
.L_x_131:
[C---:B-1----:R-:W-:Y:S01]  /*2850*/  LEA R4, R11.reuse, UR37, 0x4 ;  /* 0x000000250b047c11 */ /* 0x042fe2000f8e20ff */
[----:B------:R-:W-:Y:S01]  /*2860*/  VIADD R0, R0, 0xa0 ;  /* 0x000000a000007836 */ /* 0x000fe20000000000 */
[----:B------:R-:W-:Y:S01]  /*2870*/  SEL R8, R8, RZ, P0 ;  /* 0x000000ff08087207 */ /* 0x000fe20000000000 */
[----:B------:R-:W-:-:S03]  /*2880*/  VIADD R11, R11, 0x1 ;  /* 0x000000010b0b7836 */ /* 0x000fc60000000000 */
[----:B------:R-:W1:Y:S01]  /*2890*/  LDS.128 R4, [R4+0x120] ;  /* 0x0001200004047984 */ /* 0x000e620000000c00 */
[----:B------:R-:W-:Y:S02]  /*28a0*/  PRMT R0, RZ, 0x654, R0 ;  /* 0x00000654ff007816 */ /* 0x000fe40000000000 */
[C---:B------:R-:W-:Y:S01]  /*28b0*/  ISETP.NE.AND P1, PT, R11.reuse, 0x2, PT ;  /* 0x000000020b00780c */ /* 0x040fe20003f25270 */
[----:B------:R-:W-:Y:S01]  /*28c0*/  @!PT LDS RZ, [RZ] ;  /* 0x00000000fffff984 */ /* 0x000fe20000000800 */
[----:B------:R-:W-:Y:S01]  /*28d0*/  @!PT LDS RZ, [RZ] ;  /* 0x00000000fffff984 */ /* 0x000fe20000000800 */
[----:B------:R-:W-:Y:S01]  /*28e0*/  @!PT LDS RZ, [RZ] ;  /* 0x00000000fffff984 */ /* 0x000fe20000000800 */
[----:B------:R-:W-:Y:S01]  /*28f0*/  @!PT LDS RZ, [RZ] ;  /* 0x00000000fffff984 */ /* 0x000fe20000000800 */
[----:B------:R2:W-:Y:S06]  /*2900*/  MEMBAR.ALL.CTA ;  /* 0x0000000000007992 */ /* 0x0005ec0000008000 */
[----:B--2---:R-:W2:Y:S01]  /*2910*/  FENCE.VIEW.ASYNC.S ;  /* 0x00000000000073c6 */ /* 0x004ea20000000000 */
[----:B------:R-:W-:Y:S01]  /*2920*/  SEL R11, R11, RZ, P1 ;  /* 0x000000ff0b0b7207 */ /* 0x000fe20000800000 */
[----:B--2---:R2:W-:Y:S01]  /*2930*/  SYNCS.ARRIVE.TRANS64.RED.A1T0 RZ, [R0+URZ], RZ ;  /* 0x000000ff00ff79a7 */ /* 0x0045e200081004ff */
[----:B-1----:R-:W-:-:S02]  /*2940*/  LOP3.LUT P3, RZ, R6, 0x1, RZ, 0xc0, !PT ;  /* 0x0000000106ff7812 */ /* 0x002fc4000786c0ff */
[----:B------:R-:W-:-:S04]  /*2950*/  SEL R4, RZ, 0x1, P1 ;  /* 0x00000001ff047807 */ /* 0x000fc80000800000 */
[----:B------:R-:W-:Y:S02]  /*2960*/  LOP3.LUT R10, R10, R4, RZ, 0x3c, !PT ;  /* 0x000000040a0a7212 */ /* 0x000fe400078e3cff */
[----:B--2---:R-:W-:-:S04]  /*2970*/  SEL R0, RZ, 0x1, P0 ;  /* 0x00000001ff007807 */ /* 0x004fc80000000000 */
[----:B------:R-:W-:Y:S01]  /*2980*/  LOP3.LUT R9, R9, R0, RZ, 0x3c, !PT ;  /* 0x0000000009097212 */ /* 0x000fe200078e3cff */
[----:B------:R-:W-:Y:S06]  /*2990*/  @P3 BRA `(.L_x_45) ;  /* 0xfffffffc002c3947 */ /* 0x000fec000383ffff */
[----:B------:R-:W-:Y:S01]  /*29a0*/  ULEA UR5, UR6, UR37, 0x3 ;  /* 0x0000002506057291 */ /* 0x000fe2000f8e18ff */
[----:B------:R-:W-:-:S08]  /*29b0*/  SHF.L.U32 R2, R12, 0x1f, RZ ;  /* 0x0000001f0c027819 */ /* 0x000fd000000006ff */
[----:B------:R-:W1:Y:S02]  /*29c0*/  SYNCS.PHASECHK.TRANS64 P0, [UR5+0xa0], R2 ;  /* 0x0000a002ff0075a7 */ /* 0x000e640008001005 */
[----:B-1----:R-:W-:Y:S05]  /*29d0*/  @P0 BRA `(.L_x_46) ;  /* 0x0000000000080947 */ /* 0x002fea0003800000 */
[----:B------:R-:W1:Y:S02]  /*29e0*/  SYNCS.PHASECHK.TRANS64.TRYWAIT P0, [UR5+0xa0], R2 ;  /* 0x0000a002ff0075a7 */ /* 0x000e640008001105 */
[----:B-1----:R-:W-:Y:S05]  /*29f0*/  @!P0 BRA `(.L_x_47) ;  /* 0x0000004c00888947 */ /* 0x002fea0003800000 */
.L_x_46:
[----:B------:R-:W-:-:S04]  /*2a00*/  UIADD3 UR4, UPT, UPT, UR6, 0x1, URZ ;  /* 0x0000000106047890 */ /* 0x000fc8000fffe0ff */
[----:B------:R-:W-:-:S04]  /*2a10*/  UISETP.NE.AND UP0, UPT, UR4, 0x2, UPT ;  /* 0x000000020400788c */ /* 0x000fc8000bf05270 */
[----:B------:R-:W-:Y:S02]  /*2a20*/  USEL UR7, URZ, 0x1, UP0 ;  /* 0x00000001ff077887 */ /* 0x000fe40008000000 */
[----:B------:R-:W-:-:S04]  /*2a30*/  USEL UR4, UR4, URZ, UP0 ;  /* 0x000000ff04047287 */ /* 0x000fc80008000000 */
[----:B------:R-:W-:Y:S01]  /*2a40*/  ULEA UR4, UR4, UR37, 0x3 ;  /* 0x0000002504047291 */ /* 0x000fe2000f8e18ff */
[----:B-1----:R-:W-:-:S04]  /*2a50*/  LOP3.LUT R2, R12, UR7, RZ, 0x3c, !PT ;  /* 0x000000070c027c12 */ /* 0x002fc8000f8e3cff */
[----:B------:R-:W-:-:S04]  /*2a60*/  SHF.L.U32 R0, R2, 0x1f, RZ ;  /* 0x0000001f02007819 */ /* 0x000fc800000006ff */
[----:B------:R-:W1:Y:S02]  /*2a70*/  SYNCS.PHASECHK.TRANS64 P0, [UR4+0xa0], R0 ;  /* 0x0000a000ff0075a7 */ /* 0x000e640008001004 */
[----:B-1----:R-:W-:Y:S05]  /*2a80*/  @P0 EXIT ;  /* 0x000000000000094d */ /* 0x002fea0003800000 */
[----:B------:R-:W-:Y:S02]  /*2a90*/  SHF.L.U32 R2, R2, 0x1f, RZ ;  /* 0x0000001f02027819 */ /* 0x000fe400000006ff */
[----:B------:R-:W-:-:S07]  /*2aa0*/  MOV R0, UR4 ;  /* 0x0000000400007c02 */ /* 0x000fce0008000f00 */
.L_x_48:
[----:B-1----:R1:W2:Y:S02]  /*2ab0*/  SYNCS.PHASECHK.TRANS64.TRYWAIT P0, [R0+URZ+0xa0], R2 ;  /* 0x0000a002000075a7 */ /* 0x0022a400080011ff */
[----:B--2---:R-:W-:Y:S05]  /*2ac0*/  @!P0 NANOSLEEP.SYNCS 0x989680 ;  /* 0x009896800000895d */ /* 0x004fea0003900000 */
[----:B------:R-:W2:Y:S02]  /*2ad0*/  @!P0 SYNCS.PHASECHK.TRANS64 P0, [R0+URZ+0xa0], R2 ;  /* 0x0000a002000085a7 */ /* 0x000ea400080010ff */
[----:B--2---:R-:W-:Y:S05]  /*2ae0*/  @P0 EXIT ;  /* 0x000000000000094d */ /* 0x004fea0003800000 */
[----:B------:R-:W-:Y:S05]  /*2af0*/  BRA `(.L_x_48) ;  /* 0xfffffffc00ec7947 */ /* 0x000fea000383ffff */
.L_x_41:
[----:B------:R-:W-:-:S09]  /*2b00*/  UISETP.NE.AND UP1, UPT, UR8, URZ, UPT ;  /* 0x000000ff0800728c */ /* 0x000fd2000bf25270 */
[----:B------:R-:W-:Y:S05]  /*2b10*/  BRA.U UP1, `(.L_x_49) ;  /* 0x0000000d017c7547 */ /* 0x000fea000b800000 */
[----:B------:R-:W-:Y:S01]  /*2b20*/  UMOV UR4, 0x40 ;  /* 0x0000004000047882 */ /* 0x000fe20000000000 */
[----:B------:R-:W-:Y:S01]  /*2b30*/  NOP ;  /* 0x0000000000007918 */ /* 0x000fe20000000000 */
[----:B------:R-:W-:Y:S01]  /*2b40*/  ULEA UR4, UR37, UR4, 0x18 ;  /* 0x0000000425047291 */ /* 0x000fe2000f8ec0ff */
[----:B------:R-:W-:Y:S02]  /*2b50*/  UMOV UR5, 0x400 ;  /* 0x0000040000057882 */ /* 0x000fe40000000000 */
[----:B------:R-:W-:-:S06]  /*2b60*/  ULEA UR37, UR37, UR5, 0x18 ;  /* 0x0000000525257291 */ /* 0x000fcc000f8ec0ff */
[----:B------:R-:W1:Y:S02]  /*2b70*/  LDS.U8 R0, [UR4+0x1c] ;  /* 0x00001c04ff007984 */ /* 0x000e640008000000 */
[----:B-1----:R-:W-:-:S13]  /*2b80*/  ISETP.NE.AND P0, PT, R0, RZ, PT ;  /* 0x000000ff0000720c */ /* 0x002fda0003f05270 */
[----:B------:R-:W-:Y:S05]  /*2b90*/  @P0 BRA `(.L_x_50) ;  /* 0x0000000000580947 */ /* 0x000fea0003800000 */
[----:B------:R-:W-:-:S13]  /*2ba0*/  ELECT P0, URZ, PT ;  /* 0x0000000000ff782f */ /* 0x000fda0003800000 */
[----:B------:R-:W-:Y:S05]  /*2bb0*/  @!P0 BRA `(.L_x_51) ;  /* 0x0000000000608947 */ /* 0x000fea0003800000 */
[----:B------:R-:W-:Y:S01]  /*2bc0*/  UMOV UR5, 0x10 ;  /* 0x0000001000057882 */ /* 0x000fe20000000000 */
[----:B------:R-:W-:Y:S01]  /*2bd0*/  HFMA2 R0, -RZ, RZ, 0, 5.9604644775390625e-08 ;  /* 0x00000001ff007431 */ /* 0x000fe200000001ff */
[----:B------:R-:W-:-:S03]  /*2be0*/  MOV R2, 0xffff ;  /* 0x0000ffff00027802 */ /* 0x000fc60000000f00 */
[----:B------:R-:W-:Y:S04]  /*2bf0*/  DEPBAR.LE SB1, 0x36 ;  /* 0x00009d800000791a */ /* 0x000fe80000000000 */
[----:B------:R-:W1:Y:S02]  /*2c00*/  UTCATOMSWS.FIND_AND_SET.ALIGN UP0, UR5, UR5 ;  /* 0x00000005000575e3 */ /* 0x000e640008000800 */
[----:B-1----:R-:W-:Y:S01]  /*2c10*/  MOV R3, UR5 ;  /* 0x0000000500037c02 */ /* 0x002fe20008000f00 */
[----:B------:R-:W-:Y:S06]  /*2c20*/  BRA.U UP0, `(.L_x_52) ;  /* 0x0000000100187547 */ /* 0x000fec000b800000 */
.L_x_53:
[----:B------:R-:W-:Y:S05]  /*2c30*/  NANOSLEEP 0x64 ;  /* 0x000000640000795d */ /* 0x000fea0003800000 */
[----:B------:R-:W-:-:S05]  /*2c40*/  UMOV UR5, 0x10 ;  /* 0x0000001000057882 */ /* 0x000fca0000000000 */
[----:B------:R-:W-:Y:S04]  /*2c50*/  DEPBAR.LE SB1, 0x36 ;  /* 0x00009d800000791a */ /* 0x000fe80000000000 */
[----:B------:R-:W1:Y:S02]  /*2c60*/  UTCATOMSWS.FIND_AND_SET.ALIGN UP0, UR5, UR5 ;  /* 0x00000005000575e3 */ /* 0x000e640008000800 */
[----:B-1----:R-:W-:Y:S01]  /*2c70*/  MOV R3, UR5 ;  /* 0x0000000500037c02 */ /* 0x002fe20008000f00 */
[----:B------:R-:W-:Y:S05]  /*2c80*/  BRA.U !UP0, `(.L_x_53) ;  /* 0xfffffffd08e87547 */ /* 0x000fea000b83ffff */
.L_x_52:
[-C--:B------:R-:W-:Y:S02]  /*2c90*/  SHF.L.U32 R2, R2, R3.reuse, RZ ;  /* 0x0000000302027219 */ /* 0x080fe400000006ff */
[----:B------:R-:W-:Y:S01]  /*2ca0*/  SHF.L.U32 R0, R0, R3, RZ ;  /* 0x0000000300007219 */ /* 0x000fe200000006ff */
[----:B------:R-:W-:Y:S02]  /*2cb0*/  IMAD.SHL.U32 R3, R3, 0x20, RZ ;  /* 0x0000002003037824 */ /* 0x000fe400078e00ff */
[----:B------:R1:W-:Y:S04]  /*2cc0*/  ATOMS.OR RZ, [UR4+0x14], R2 ;  /* 0x00001402ffff798c */ /* 0x0003e8000b000004 */
[----:B------:R1:W-:Y:S04]  /*2cd0*/  ATOMS.OR RZ, [UR4+0x18], R0 ;  /* 0x00001800ffff798c */ /* 0x0003e8000b000004 */
[----:B------:R1:W-:Y:S01]  /*2ce0*/  STS [UR37+0x140], R3 ;  /* 0x00014003ff007988 */ /* 0x0003e20008000825 */
[----:B------:R-:W-:Y:S05]  /*2cf0*/  BRA `(.L_x_51) ;  /* 0x0000000000107947 */ /* 0x000fea0003800000 */
.L_x_50:
[----:B------:R-:W-:Y:S02]  /*2d00*/  MOV R0, 0xffffffff ;  /* 0xffffffff00007802 */ /* 0x000fe40000000f00 */
[----:B------:R-:W-:-:S03]  /*2d10*/  MOV R2, 0x2d40 ;  /* 0x00002d4000027802 */ /* 0x000fc60000000f00 */
[----:B------:R1:W-:Y:S04]  /*2d20*/  STS [UR37+0x140], R0 ;  /* 0x00014000ff007988 */ /* 0x0003e80008000825 */
[----:B-1-3-5:R-:W-:Y:S05]  /*2d30*/  CALL.REL.NOINC `($__internal_1_$__cuda_sm10x_tcgen05_guardrail_trap_phase_invalid_during_alloc) ;  /* 0x00000050005c7944 */ /* 0x02afea0003c00000 */
.L_x_51:
[----:B------:R-:W-:Y:S05]  /*2d40*/  WARPSYNC.ALL ;  /* 0x0000000000007948 */ /* 0x000fea0003800000 */
[----:B------:R-:W2:Y:S01]  /*2d50*/  S2UR UR6, SR_CgaCtaId ;  /* 0x00000000000679c3 */ /* 0x000ea20000008800 */
[----:B------:R-:W-:Y:S01]  /*2d60*/  UMOV UR4, 0x400 ;  /* 0x0000040000047882 */ /* 0x000fe20000000000 */
[----:B------:R-:W-:-:S06]  /*2d70*/  NOP ;  /* 0x0000000000007918 */ /* 0x000fcc0000000000 */
[----:B------:R-:W-:Y:S06]  /*2d80*/  BAR.ARV 0x6, 0xa0 ;  /* 0x0182800000007b1d */ /* 0x000fec0000002000 */
[----:B------:R-:W4:Y:S01]  /*2d90*/  LDCU UR7, c[0x0][0x38c] ;  /* 0x00007180ff0777ac */ /* 0x000f220008000800 */
[----:B------:R-:W-:Y:S01]  /*2da0*/  IMAD.MOV.U32 R11, RZ, RZ, 0x1 ;  /* 0x00000001ff0b7424 */ /* 0x000fe200078e00ff */
[----:B------:R-:W-:Y:S01]  /*2db0*/  CS2R R8, SRZ ;  /* 0x0000000000087805 */ /* 0x000fe2000001ff00 */
[----:B------:R-:W-:Y:S01]  /*2dc0*/  IMAD.MOV.U32 R10, RZ, RZ, RZ ;  /* 0x000000ffff0a7224 */ /* 0x000fe200078e00ff */
[----:B------:R-:W-:Y:S01]  /*2dd0*/  UMOV UR18, URZ ;  /* 0x000000ff00127c82 */ /* 0x000fe20008000000 */
[----:B------:R-:W-:Y:S01]  /*2de0*/  UMOV UR17, URZ ;  /* 0x000000ff00117c82 */ /* 0x000fe20008000000 */
[----:B------:R-:W-:Y:S01]  /*2df0*/  UMOV UR22, 0x0 ;  /* 0x0000000000167882 */ /* 0x000fe20000000000 */
[----:B------:R-:W-:Y:S01]  /*2e00*/  UMOV UR23, 0x8100010 ;  /* 0x0810001000177882 */ /* 0x000fe20000000000 */
[----:B------:R-:W-:Y:S01]  /*2e10*/  UMOV UR20, 0x0 ;  /* 0x0000000000147882 */ /* 0x000fe20000000000 */
[----:B------:R-:W-:Y:S01]  /*2e20*/  UMOV UR21, 0x8100010 ;  /* 0x0810001000157882 */ /* 0x000fe20000000000 */
[----:B--2---:R-:W-:Y:S01]  /*2e30*/  ULEA UR6, UR6, UR4, 0x18 ;  /* 0x0000000406067291 */ /* 0x004fe2000f8ec0ff */
[----:B------:R-:W2:Y:S03]  /*2e40*/  LDCU UR4, c[0x0][0x38c] ;  /* 0x00007180ff0477ac */ /* 0x000ea60008000800 */
[----:B------:R-:W-:-:S02]  /*2e50*/  UIADD3 UR11, UPT, UPT, UR6, 0x6400, URZ ;  /* 0x00006400060b7890 */ /* 0x000fc4000fffe0ff */
[----:B----4-:R-:W-:-:S03]  /*2e60*/  UIADD3 UR7, UPT, UPT, UR7, 0x1f, URZ ;  /* 0x0000001f07077890 */ /* 0x010fc6000fffe0ff */
[----:B-1----:R-:W1:Y:S01]  /*2e70*/  LDS R0, [UR6+0x140] ;  /* 0x00014006ff007984 */ /* 0x002e620008000800 */
[----:B------:R-:W-:Y:S02]  /*2e80*/  UIADD3 UR12, UPT, UPT, UR6, 0x10400, URZ ;  /* 0x00010400060c7890 */ /* 0x000fe4000fffe0ff */
[----:B------:R-:W-:Y:S02]  /*2e90*/  USHF.R.S32.HI UR5, URZ, 0x1f, UR7 ;  /* 0x0000001fff057899 */ /* 0x000fe40008011407 */
[----:B------:R-:W-:Y:S02]  /*2ea0*/  USHF.R.U32.HI UR11, URZ, 0x4, UR11 ;  /* 0x00000004ff0b7899 */ /* 0x000fe4000801160b */
[----:B------:R-:W-:Y:S02]  /*2eb0*/  ULEA.HI UR5, UR5, UR7, URZ, 0x5 ;  /* 0x0000000705057291 */ /* 0x000fe4000f8f28ff */
[----:B------:R-:W-:Y:S02]  /*2ec0*/  USHF.R.U32.HI UR12, URZ, 0x4, UR12 ;  /* 0x00000004ff0c7899 */ /* 0x000fe4000801160c */
[----:B------:R-:W-:-:S02]  /*2ed0*/  USHF.R.S32.HI UR5, URZ, 0x5, UR5 ;  /* 0x00000005ff057899 */ /* 0x000fc40008011405 */
[----:B------:R-:W-:Y:S02]  /*2ee0*/  ULOP3.LUT UR11, UR11, 0x3fff, URZ, 0xc0, !UPT ;  /* 0x00003fff0b0b7892 */ /* 0x000fe4000f8ec0ff */
[----:B------:R-:W-:Y:S02]  /*2ef0*/  UISETP.LT.AND UP0, UPT, UR5, 0x1, UPT ;  /* 0x000000010500788c */ /* 0x000fe4000bf01270 */
[----:B------:R-:W-:Y:S02]  /*2f00*/  ULOP3.LUT UR12, UR12, 0x3fff, URZ, 0xc0, !UPT ;  /* 0x00003fff0c0c7892 */ /* 0x000fe4000f8ec0ff */
[----:B------:R-:W-:Y:S02]  /*2f10*/  USEL UR10, UR5, 0x1, !UP0 ;  /* 0x00000001050a7887 */ /* 0x000fe4000c000000 */
[----:B------:R-:W-:Y:S02]  /*2f20*/  ULOP3.LUT UR11, UR11, 0x10000, URZ, 0xfc, !UPT ;  /* 0x000100000b0b7892 */ /* 0x000fe4000f8efcff */
[----:B------:R-:W-:-:S02]  /*2f30*/  ULOP3.LUT UR12, UR12, 0x10000, URZ, 0xfc, !UPT ;  /* 0x000100000c0c7892 */ /* 0x000fc4000f8efcff */
[----:B------:R-:W-:Y:S02]  /*2f40*/  UIADD3 UR10, UPT, UPT, -UR10, URZ, URZ ;  /* 0x000000ff0a0a7290 */ /* 0x000fe4000fffe1ff */
[----:B--2---:R-:W-:Y:S01]  /*2f50*/  UISETP.GE.AND UP3, UPT, UR4, 0x1, UPT ;  /* 0x000000010400788c */ /* 0x004fe2000bf66270 */
[----:B-1----:R-:W-:-:S15]  /*2f60*/  R2UR UR19, R0 ;  /* 0x00000000001372ca */ /* 0x002fde00000e0000 */
.L_x_60:
[----:B------:R-:W-:Y:S02]  /*2f70*/  LEA R0, R10, UR6, 0x3 ;  /* 0x000000060a007c11 */ /* 0x000fe4000f8e18ff */
[----:B------:R-:W-:Y:S02]  /*2f80*/  SHF.L.U32 R2, R9, 0x1f, RZ ;  /* 0x0000001f09027819 */ /* 0x000fe400000006ff */
[----:B------:R-:W-:Y:S01]  /*2f90*/  PLOP3.LUT P0, PT, PT, PT, UP3, 0x80, 0x8 ;  /* 0x000000000008781c */ /* 0x000fe20003f0f038 */
[----:B------:R-:W-:Y:S01]  /*2fa0*/  VIADD R3, R0, 0xa0 ;  /* 0x000000a000037836 */ /* 0x000fe20000000000 */
[----:B-1----:R-:W1:Y:S02]  /*2fb0*/  SYNCS.PHASECHK.TRANS64.TRYWAIT P1, [R0+URZ+0x90], R2 ;  /* 0x00009002000075a7 */ /* 0x002e6400080211ff */
[----:B-1--4-:R-:W-:Y:S09]  /*2fc0*/  @!P1 BRA `(.L_x_54) ;  /* 0x00000048002c9947 */ /* 0x012ff20003800000 */
.L_x_133:
[----:B------:R-:W-:Y:S01]  /*2fd0*/  LEA R4, R10, UR6, 0x4 ;  /* 0x000000060a047c11 */ /* 0x000fe2000f8e20ff */
[----:B------:R-:W-:Y:S01]  /*2fe0*/  @UP3 ULEA UR4, UR17, UR6, 0x3 ;  /* 0x0000000611043291 */ /* 0x000fe2000f8e18ff */
[----:B------:R-:W-:Y:S01]  /*2ff0*/  PLOP3.LUT P2, PT, PT, PT, PT, 0x80, 0x8 ;  /* 0x000000000008781c */ /* 0x000fe20003f4f070 */
[----:B------:R-:W-:Y:S01]  /*3000*/  ULEA UR8, UR18, UR6, 0x3 ;  /* 0x0000000612087291 */ /* 0x000fe2000f8e18ff */
[----:B------:R-:W-:Y:S01]  /*3010*/  PRMT R3, RZ, 0x654, R3 ;  /* 0x00000654ff037816 */ /* 0x000fe20000000003 */
[----:B------:R-:W-:Y:S01]  /*3020*/  ULEA UR9, UR18, UR19, 0x6 ;  /* 0x0000001312097291 */ /* 0x000fe2000f8e30ff */
[----:B------:R-:W2:Y:S01]  /*3030*/  LDS.128 R4, [R4+0x120] ;  /* 0x0001200004047984 */ /* 0x000ea20000000c00 */
[----:B-1----:R-:W-:Y:S02]  /*3040*/  @P0 SHF.L.U32 R2, R8, 0x1f, RZ ;  /* 0x0000001f08020819 */ /* 0x002fe400000006ff */
[----:B------:R-:W-:Y:S01]  /*3050*/  SHF.L.U32 R0, R11, 0x1f, RZ ;  /* 0x0000001f0b007819 */ /* 0x000fe200000006ff */
[----:B------:R-:W-:Y:S01]  /*3060*/  @!PT LDS RZ, [RZ] ;  /* 0x00000000fffff984 */ /* 0x000fe20000000800 */
[----:B------:R-:W-:Y:S01]  /*3070*/  @!PT LDS RZ, [RZ] ;  /* 0x00000000fffff984 */ /* 0x000fe20000000800 */
[----:B------:R-:W-:Y:S01]  /*3080*/  @!PT LDS RZ, [RZ] ;  /* 0x00000000fffff984 */ /* 0x000fe20000000800 */
[----:B------:R-:W-:Y:S01]  /*3090*/  @!PT LDS RZ, [RZ] ;  /* 0x00000000fffff984 */ /* 0x000fe20000000800 */
[----:B------:R1:W-:Y:S06]  /*30a0*/  MEMBAR.ALL.CTA ;  /* 0x0000000000007992 */ /* 0x0003ec0000008000 */
[----:B-1----:R-:W1:Y:S02]  /*30b0*/  FENCE.VIEW.ASYNC.S ;  /* 0x00000000000073c6 */ /* 0x002e640000000000 */
[----:B-1----:R1:W-:Y:S01]  /*30c0*/  SYNCS.ARRIVE.TRANS64.RED.A1T0 RZ, [R3+URZ], RZ ;  /* 0x000000ff03ff79a7 */ /* 0x0023e200081004ff */
[----:B------:R1:W4:Y:S01]  /*30d0*/  @P0 SYNCS.PHASECHK.TRANS64.TRYWAIT P2, [UR4], R2 ;  /* 0x00000002ff0005a7 */ /* 0x0003220008041104 */
[----:B--2---:R-:W-:Y:S01]  /*30e0*/  LOP3.LUT P1, RZ, R6, 0x1, RZ, 0xc0, !PT ;  /* 0x0000000106ff7812 */ /* 0x004fe2000782c0ff */
[----:B------:R-:W2:Y:S02]  /*30f0*/  SYNCS.PHASECHK.TRANS64.TRYWAIT P0, [UR8+0xd0], R0 ;  /* 0x0000d000ff0075a7 */ /* 0x000ea40008001108 */
[----:B-12-4-:R-:W-:Y:S10]  /*3100*/  @!P0 BRA `(.L_x_55) ;  /* 0x0000004400f08947 */ /* 0x016ff40003800000 */
.L_x_135:
[----:B------:R-:W-:Y:S01]  /*3110*/  IADD3 R10, PT, PT, R10, 0x1, RZ ;  /* 0x000000010a0a7810 */ /* 0x000fe20007ffe0ff */
[----:B------:R-:W-:Y:S06]  /*3120*/  BRA.U !UP3, `(.L_x_56) ;  /* 0x000000010b987547 */ /* 0x000fec000b800000 */
[----:B------:R-:W-:Y:S01]  /*3130*/  UPLOP3.LUT UP4, UPT, UPT, UPT, UPT, 0x40, 0x4 ;  /* 0x000000000004789c */ /* 0x000fe20003f8e870 */
[----:B------:R-:W-:Y:S01]  /*3140*/  UMOV UR16, UR10 ;  /* 0x0000000a00107c82 */ /* 0x000fe20008000000 */
[----:B------:R-:W-:Y:S01]  /*3150*/  UMOV UR15, UR5 ;  /* 0x00000005000f7c82 */ /* 0x000fe20008000000 */
[----:B------:R-:W-:-:S08]  /*3160*/  UMOV UR14, UR17 ;  /* 0x00000011000e7c82 */ /* 0x000fd00008000000 */
.L_x_59:
[----:B------:R-:W-:Y:S02]  /*3170*/  UIADD3 UR16, UPT, UPT, UR16, 0x1, URZ ;  /* 0x0000000110107890 */ /* 0x000fe4000fffe0ff */
[----:B--2---:R-:W-:Y:S02]  /*3180*/  ULEA UR7, UR14, UR6, 0x3 ;  /* 0x000000060e077291 */ /* 0x004fe4000f8e18ff */
[----:B------:R-:W-:Y:S01]  /*3190*/  UISETP.NE.AND UP0, UPT, UR16, URZ, UPT ;  /* 0x000000ff1000728c */ /* 0x000fe2000bf05270 */
[----:B----4-:R-:W-:Y:S10]  /*31a0*/  @P2 BRA `(.L_x_57) ;  /* 0x00000000000c2947 */ /* 0x010ff40003800000 */
[----:B-1----:R-:W-:Y:S04]  /*31b0*/  SHF.L.U32 R2, R8, 0x1f, RZ ;  /* 0x0000001f08027819 */ /* 0x002fe800000006ff */
[----:B------:R-:W1:Y:S02]  /*31c0*/  SYNCS.PHASECHK.TRANS64.TRYWAIT P0, [UR7], R2 ;  /* 0x00000002ff0075a7 */ /* 0x000e640008001107 */
[----:B-1----:R-:W-:Y:S05]  /*31d0*/  @!P0 BRA `(.L_x_58) ;  /* 0x0000004400d48947 */ /* 0x002fea0003800000 */
.L_x_57:
[----:B------:R-:W-:Y:S01]  /*31e0*/  UISETP.NE.AND UP1, UPT, UR15, 0x1, UPT ;  /* 0x000000010f00788c */ /* 0x000fe2000bf25270 */
[----:B------:R-:W-:Y:S01]  /*31f0*/  PLOP3.LUT P2, PT, PT, PT, PT, 0x80, 0x8 ;  /* 0x000000000008781c */ /* 0x000fe20003f4f070 */
[----:B------:R-:W-:Y:S02]  /*3200*/  UIADD3 UR17, UPT, UPT, UR14, 0x1, URZ ;  /* 0x000000010e117890 */ /* 0x000fe4000fffe0ff */
[----:B------:R-:W-:Y:S02]  /*3210*/  ULEA UR24, UR14, UR12, 0x8 ;  /* 0x0000000c0e187291 */ /* 0x000fe4000f8e40ff */
[----:B------:R-:W-:Y:S01]  /*3220*/  UISETP.NE.AND UP2, UPT, UR17, 0x5, UPT ;  /* 0x000000051100788c */ /* 0x000fe2000bf45270 */
[----:B------:R-:W-:Y:S01]  /*3230*/  PLOP3.LUT P0, PT, PT, PT, UP1, 0x80, 0x8 ;  /* 0x000000000008781c */ /* 0x000fe20003f0f018 */
[----:B------:R-:W-:Y:S02]  /*3240*/  ULEA UR26, UR14, UR11, 0x9 ;  /* 0x0000000b0e1a7291 */ /* 0x000fe4000f8e48ff */
[----:B------:R-:W-:Y:S02]  /*3250*/  USEL UR13, URZ, 0x1, UP2 ;  /* 0x00000001ff0d7887 */ /* 0x000fe40009000000 */
[----:B------:R-:W-:Y:S02]  /*3260*/  USEL UR17, UR17, URZ, UP2 ;  /* 0x000000ff11117287 */ /* 0x000fe40009000000 */
[----:B------:R-:W-:Y:S02]  /*3270*/  UIADD3 UR30, UPT, UPT, UR24, 0x2, URZ ;  /* 0x00000002181e7890 */ /* 0x000fe4000fffe0ff */
[----:B------:R-:W-:Y:S01]  /*3280*/  @UP1 ULEA UR4, UR17, UR6, 0x3 ;  /* 0x0000000611041291 */ /* 0x000fe2000f8e18ff */
[----:B------:R-:W-:Y:S01]  /*3290*/  LOP3.LUT R8, R8, UR13, RZ, 0x3c, !PT ;  /* 0x0000000d08087c12 */ /* 0x000fe2000f8e3cff */
[----:B------:R-:W-:Y:S02]  /*32a0*/  UIADD3 UR28, UPT, UPT, UR26, 0x2, URZ ;  /* 0x000000021a1c7890 */ /* 0x000fe4000fffe0ff */
[----:B------:R-:W-:Y:S01]  /*32b0*/  UIADD3 UR7, UPT, UPT, UR7, 0x28, URZ ;  /* 0x0000002807077890 */ /* 0x000fe2000fffe0ff */
[----:B-1----:R-:W-:Y:S01]  /*32c0*/  @P0 SHF.L.U32 R0, R8, 0x1f, RZ ;  /* 0x0000001f08000819 */ /* 0x002fe200000006ff */
[----:B------:R-:W-:Y:S01]  /*32d0*/  UMOV UR25, 0x80004020 ;  /* 0x8000402000197882 */ /* 0x000fe20000000000 */
[----:B------:R-:W-:Y:S01]  /*32e0*/  UMOV UR27, 0x80004020 ;  /* 0x80004020001b7882 */ /* 0x000fe20000000000 */
[----:B------:R-:W-:Y:S01]  /*32f0*/  UMOV UR31, 0x80004020 ;  /* 0x80004020001f7882 */ /* 0x000fe20000000000 */
[----:B------:R2:W4:Y:S01]  /*3300*/  @P0 SYNCS.PHASECHK.TRANS64.TRYWAIT P2, [UR4], R0 ;  /* 0x00000000ff0005a7 */ /* 0x0005220008041104 */
[----:B------:R-:W-:Y:S01]  /*3310*/  UIADD3 UR15, UPT, UPT, UR15, -0x1, URZ ;  /* 0xffffffff0f0f7890 */ /* 0x000fe2000fffe0ff */
[----:B------:R2:W-:Y:S01]  /*3320*/  UTCHMMA gdesc[UR26], gdesc[UR24], tmem[UR9], tmem[UR22], idesc[UR23], UP4 ;  /* 0x00ff16181a0075ea */ /* 0x0005e2000a000009 */
[----:B------:R-:W-:Y:S01]  /*3330*/  UPLOP3.LUT UP4, UPT, UPT, UPT, UPT, 0x80, 0x8 ;  /* 0x000000000008789c */ /* 0x000fe20003f8f070 */
[----:B------:R-:W-:Y:S01]  /*3340*/  UMOV UR29, 0x80004020 ;  /* 0x80004020001d7882 */ /* 0x000fe20000000000 */
[----:B------:R-:W-:Y:S01]  /*3350*/  UMOV UR14, UR17 ;  /* 0x00000011000e7c82 */ /* 0x000fe20008000000 */
[----:B------:R2:W-:Y:S01]  /*3360*/  UTCHMMA gdesc[UR28], gdesc[UR30], tmem[UR9], tmem[UR20], idesc[UR21], UPT ;  /* 0x00ff141e1c0075ea */ /* 0x0005e2000b800009 */
[----:B------:R2:W-:Y:S01]  /*3370*/  UTCBAR [UR7], URZ ;  /* 0x000000ff070073e9 */ /* 0x0005e200080000ff */
[----:B------:R-:W-:Y:S06]  /*3380*/  BRA.U UP0, `(.L_x_59) ;  /* 0xfffffffd00787547 */ /* 0x000fec000b83ffff */
.L_x_56:
[----:B------:R-:W-:Y:S01]  /*3390*/  UIADD3 UR18, UPT, UPT, UR18, 0x1, URZ ;  /* 0x0000000112127890 */ /* 0x000fe2000fffe0ff */
[C---:B------:R-:W-:Y:S01]  /*33a0*/  ISETP.NE.AND P0, PT, R10.reuse, 0x2, PT ;  /* 0x000000020a00780c */ /* 0x040fe20003f05270 */
[----:B------:R-:W-:Y:S02]  /*33b0*/  UIADD3 UR8, UPT, UPT, UR8, 0xb0, URZ ;  /* 0x000000b008087890 */ /* 0x000fe4000fffe0ff */
[----:B------:R-:W-:Y:S01]  /*33c0*/  UISETP.NE.AND UP0, UPT, UR18, 0x4, UPT ;  /* 0x000000041200788c */ /* 0x000fe2000bf05270 */
[----:B-12---:R-:W-:Y:S02]  /*33d0*/  SEL R0, RZ, 0x1, P0 ;  /* 0x00000001ff007807 */ /* 0x006fe40000000000 */
[----:B------:R-:W-:Y:S01]  /*33e0*/  SEL R10, R10, RZ, P0 ;  /* 0x000000ff0a0a7207 */ /* 0x000fe20000000000 */
[----:B------:R-:W-:Y:S01]  /*33f0*/  USEL UR4, URZ, 0x1, UP0 ;  /* 0x00000001ff047887 */ /* 0x000fe20008000000 */
[----:B------:R-:W-:Y:S01]  /*3400*/  LOP3.LUT R9, R9, R0, RZ, 0x3c, !PT ;  /* 0x0000000009097212 */ /* 0x000fe200078e3cff */
[----:B------:R-:W-:Y:S01]  /*3410*/  USEL UR18, UR18, URZ, UP0 ;  /* 0x000000ff12127287 */ /* 0x000fe20008000000 */
[----:B------:R1:W-:Y:S03]  /*3420*/  UTCBAR [UR8], URZ ;  /* 0x000000ff080073e9 */ /* 0x0003e600080000ff */
[----:B------:R-:W-:Y:S01]  /*3430*/  LOP3.LUT R11, R11, UR4, RZ, 0x3c, !PT ;  /* 0x000000040b0b7c12 */ /* 0x000fe2000f8e3cff */
[----:B------:R-:W-:Y:S07]  /*3440*/  @P1 BRA `(.L_x_60) ;  /* 0xfffffff800c81947 */ /* 0x000fee000383ffff */
[----:B------:R-:W2:Y:S01]  /*3450*/  S2UR UR4, SR_CgaCtaId ;  /* 0x00000000000479c3 */ /* 0x000ea20000008800 */
[----:B------:R-:W-:Y:S01]  /*3460*/  ELECT P0, URZ, PT ;  /* 0x0000000000ff782f */ /* 0x000fe20003800000 */
[----:B------:R-:W-:Y:S01]  /*3470*/  IMAD.MOV.U32 R0, RZ, RZ, 0x1 ;  /* 0x00000001ff007424 */ /* 0x000fe200078e00ff */
[----:B------:R-:W-:Y:S01]  /*3480*/  UIADD3 UR6, UPT, UPT, UR6, 0xd0, URZ ;  /* 0x000000d006067890 */ /* 0x000fe2000fffe0ff */
[----:B------:R-:W-:Y:S01]  /*3490*/  SHF.L.U32 R2, R11, 0x1f, RZ ;  /* 0x0000001f0b027819 */ /* 0x000fe200000006ff */
[----:B------:R-:W-:-:S03]  /*34a0*/  UMOV UR5, 0x40 ;  /* 0x0000004000057882 */ /* 0x000fc60000000000 */
[----:B------:R-:W-:Y:S01]  /*34b0*/  UVIRTCOUNT.DEALLOC.SMPOOL 0x80 ;  /* 0x000000800000784c */ /* 0x000fe20000000000 */
[----:B--2---:R-:W-:Y:S02]  /*34c0*/  ULEA UR4, UR4, UR5, 0x18 ;  /* 0x0000000504047291 */ /* 0x004fe4000f8ec0ff */
[----:B------:R-:W-:-:S07]  /*34d0*/  ULEA UR5, UR18, UR6, 0x3 ;  /* 0x0000000612057291 */ /* 0x000fce000f8e18ff */
[----:B------:R2:W-:Y:S02]  /*34e0*/  @P0 STS.U8 [UR4+0x1c], R0 ;  /* 0x00001c00ff000988 */ /* 0x0005e40008000004 */
[----:B------:R-:W3:Y:S02]  /*34f0*/  SYNCS.PHASECHK.TRANS64.TRYWAIT P0, [UR5], R2 ;  /* 0x00000002ff0075a7 */ /* 0x000ee40008001105 */
[----:B--23--:R-:W-:Y:S05]  /*3500*/  @!P0 BRA `(.L_x_61) ;  /* 0x0000004400208947 */ /* 0x00cfea0003800000 */
.L_x_138:
[----:B------:R-:W-:-:S04]  /*3510*/  UIADD3 UR7, UPT, UPT, UR18, 0x1, URZ ;  /* 0x0000000112077890 */ /* 0x000fc8000fffe0ff */
[----:B------:R-:W-:-:S04]  /*3520*/  UISETP.NE.AND UP0, UPT, UR7, 0x4, UPT ;  /* 0x000000040700788c */ /* 0x000fc8000bf05270 */
[----:B-1----:R-:W-:Y:S02]  /*3530*/  USEL UR8, URZ, 0x1, UP0 ;  /* 0x00000001ff087887 */ /* 0x002fe40008000000 */
[----:B------:R-:W-:-:S04]  /*3540*/  USEL UR7, UR7, URZ, UP0 ;  /* 0x000000ff07077287 */ /* 0x000fc80008000000 */
[----:B------:R-:W-:Y:S01]  /*3550*/  ULEA UR5, UR7, UR6, 0x3 ;  /* 0x0000000607057291 */ /* 0x000fe2000f8e18ff */
[----:B--2---:R-:W-:-:S04]  /*3560*/  LOP3.LUT R2, R11, UR8, RZ, 0x3c, !PT ;  /* 0x000000080b027c12 */ /* 0x004fc8000f8e3cff */
[----:B------:R-:W-:-:S04]  /*3570*/  SHF.L.U32 R3, R2, 0x1f, RZ ;  /* 0x0000001f02037819 */ /* 0x000fc800000006ff */
[----:B------:R-:W1:Y:S02]  /*3580*/  SYNCS.PHASECHK.TRANS64.TRYWAIT P0, [UR5], R3 ;  /* 0x00000003ff0075a7 */ /* 0x000e640008001105 */
[----:B-1----:R-:W-:Y:S05]  /*3590*/  @!P0 BRA `(.L_x_62) ;  /* 0x0000004400148947 */ /* 0x002fea0003800000 */
.L_x_140:
        /* <DEDUP_REMOVED lines=9> */
.L_x_142:
[----:B------:R-:W-:-:S04]  /*3630*/  UIADD3 UR7, UPT, UPT, UR7, 0x1, URZ ;  /* 0x0000000107077890 */ /* 0x000fc8000fffe0ff */
[----:B------:R-:W-:-:S04]  /*3640*/  UISETP.NE.AND UP0, UPT, UR7, 0x4, UPT ;  /* 0x000000040700788c */ /* 0x000fc8000bf05270 */
[----:B------:R-:W-:Y:S02]  /*3650*/  USEL UR5, URZ, 0x1, UP0 ;  /* 0x00000001ff057887 */ /* 0x000fe40008000000 */
[----:B------:R-:W-:-:S04]  /*3660*/  USEL UR7, UR7, URZ, UP0 ;  /* 0x000000ff07077287 */ /* 0x000fc80008000000 */
[----:B------:R-:W-:Y:S01]  /*3670*/  ULEA UR7, UR7, UR6, 0x3 ;  /* 0x0000000607077291 */ /* 0x000fe2000f8e18ff */
[----:B------:R-:W-:-:S04]  /*3680*/  LOP3.LUT R2, R2, UR5, RZ, 0x3c, !PT ;  /* 0x0000000502027c12 */ /* 0x000fc8000f8e3cff */
[----:B------:R-:W-:-:S04]  /*3690*/  SHF.L.U32 R2, R2, 0x1f, RZ ;  /* 0x0000001f02027819 */ /* 0x000fc800000006ff */
[----:B------:R-:W2:Y:S02]  /*36a0*/  SYNCS.PHASECHK.TRANS64.TRYWAIT P0, [UR7], R2 ;  /* 0x00000002ff0075a7 */ /* 0x000ea40008001107 */
[----:B--2---:R-:W-:Y:S05]  /*36b0*/  @!P0 BRA `(.L_x_64) ;  /* 0x0000004000fc8947 */ /* 0x004fea0003800000 */
.L_x_144:
[----:B------:R-:W-:Y:S01]  /*36c0*/  NOP ;  /* 0x0000000000007918 */ /* 0x000fe20000000000 */
[----:B-1----:R-:W1:Y:S01]  /*36d0*/  LDS R0, [UR4+0x14] ;  /* 0x00001404ff007984 */ /* 0x002e620008000800 */
[----:B------:R-:W-:Y:S01]  /*36e0*/  ULOP3.LUT UR6, UR19, 0xffff, URZ, 0xc0, !UPT ;  /* 0x0000ffff13067892 */ /* 0x000fe2000f8ec0ff */
[----:B------:R-:W-:Y:S01]  /*36f0*/  UMOV UR8, 0xffff ;  /* 0x0000ffff00087882 */ /* 0x000fe20000000000 */
[----:B------:R-:W-:Y:S02]  /*3700*/  UMOV UR5, 0x1 ;  /* 0x0000000100057882 */ /* 0x000fe40000000000 */
[----:B------:R-:W-:-:S04]  /*3710*/  USHF.R.U32.HI UR6, URZ, 0x5, UR6 ;  /* 0x00000005ff067899 */ /* 0x000fc80008011606 */
[----:B------:R-:W-:Y:S02]  /*3720*/  USHF.L.U32 UR8, UR8, UR6, URZ ;  /* 0x0000000608087299 */ /* 0x000fe400080006ff */
[----:B------:R-:W-:-:S04]  /*3730*/  USHF.L.U32 UR5, UR5, UR6, URZ ;  /* 0x0000000605057299 */ /* 0x000fc800080006ff */
[----:B-1----:R-:W-:-:S04]  /*3740*/  LOP3.LUT R0, R0, UR8, RZ, 0xc0, !PT ;  /* 0x0000000800007c12 */ /* 0x002fc8000f8ec0ff */
[----:B------:R-:W-:-:S13]  /*3750*/  ISETP.NE.AND P0, PT, R0, UR8, PT ;  /* 0x0000000800007c0c */ /* 0x000fda000bf05270 */
[----:B------:R-:W-:Y:S05]  /*3760*/  @P0 BRA `(.L_x_65) ;  /* 0x0000000000580947 */ /* 0x000fea0003800000 */
[----:B------:R-:W1:Y:S02]  /*3770*/  LDS R0, [UR4+0x18] ;  /* 0x00001804ff007984 */ /* 0x000e640008000800 */
[----:B-1----:R-:W-:-:S04]  /*3780*/  LOP3.LUT R0, R0, UR5, RZ, 0xc0, !PT ;  /* 0x0000000500007c12 */ /* 0x002fc8000f8ec0ff */
[----:B------:R-:W-:-:S13]  /*3790*/  ISETP.NE.AND P0, PT, R0, UR5, PT ;  /* 0x0000000500007c0c */ /* 0x000fda000bf05270 */
[----:B------:R-:W-:Y:S05]  /*37a0*/  @P0 BRA `(.L_x_66) ;  /* 0x00000000003c0947 */ /* 0x000fea0003800000 */
[----:B------:R-:W1:Y:S01]  /*37b0*/  S2R R2, SR_LANEID ;  /* 0x0000000000027919 */ /* 0x000e620000000000 */
[----:B------:R-:W-:Y:S01]  /*37c0*/  ULOP3.LUT UR8, URZ, UR8, URZ, 0x33, !UPT ;  /* 0x00000008ff087292 */ /* 0x000fe2000f8e33ff */
[----:B------:R-:W-:Y:S02]  /*37d0*/  VOTEU.ANY UR7, UPT, PT ;  /* 0x0000000000077886 */ /* 0x000fe400038e0100 */
[----:B------:R-:W-:-:S03]  /*37e0*/  UFLO.U32 UR7, UR7 ;  /* 0x00000007000772bd */ /* 0x000fc600080e0000 */
[----:B------:R-:W-:-:S04]  /*37f0*/  IMAD.U32 R0, RZ, RZ, UR8 ;  /* 0x00000008ff007e24 */ /* 0x000fc8000f8e00ff */
[----:B------:R2:W3:Y:S02]  /*3800*/  REDUX UR6, R0 ;  /* 0x00000000000673c4 */ /* 0x0004e40000000000 */
[----:B------:R1:W-:Y:S02]  /*3810*/  UTCATOMSWS.AND URZ, UR8 ;  /* 0x0000000800ff79e3 */ /* 0x0003e40008000000 */
[----:B-1----:R-:W-:Y:S02]  /*3820*/  ISETP.EQ.U32.AND P0, PT, R2, UR7, PT ;  /* 0x0000000702007c0c */ /* 0x002fe4000bf02070 */
[----:B--2---:R-:W-:Y:S02]  /*3830*/  LOP3.LUT R0, RZ, UR5, RZ, 0x33, !PT ;  /* 0x00000005ff007c12 */ /* 0x004fe4000f8e33ff */
[----:B---3--:R-:W-:Y:S02]  /*3840*/  MOV R2, UR6 ;  /* 0x0000000600027c02 */ /* 0x008fe40008000f00 */
[----:B------:R-:W1:Y:S07]  /*3850*/  REDUX UR5, R0 ;  /* 0x00000000000573c4 */ /* 0x000e6e0000000000 */
[----:B------:R2:W-:Y:S01]  /*3860*/  @P0 ATOMS.AND RZ, [UR4+0x14], R2 ;  /* 0x00001402ffff098c */ /* 0x0005e2000a800004 */
[----:B-1----:R-:W-:-:S05]  /*3870*/  IMAD.U32 R0, RZ, RZ, UR5 ;  /* 0x00000005ff007e24 */ /* 0x002fca000f8e00ff */
[----:B------:R2:W-:Y:S01]  /*3880*/  @P0 ATOMS.AND RZ, [UR4+0x18], R0 ;  /* 0x00001800ffff098c */ /* 0x0005e2000a800004 */
[----:B------:R-:W-:Y:S05]  /*3890*/  BRA `(.L_x_67) ;  /* 0x0000000000147947 */ /* 0x000fea0003800000 */
.L_x_66:
[----:B------:R-:W-:Y:S02]  /*38a0*/  MOV R2, 0x38c0 ;  /* 0x000038c000027802 */ /* 0x000fe40000000f00 */
[----:B----45:R-:W-:Y:S05]  /*38b0*/  CALL.REL.NOINC `($__internal_0_$__cuda_sm10x_tcgen05_guardrail_trap_col_being_dealloced_not_returned_by_alloc) ;  /* 0x0000004400707944 */ /* 0x030fea0003c00000 */
[----:B------:R-:W-:Y:S05]  /*38c0*/  BRA `(.L_x_67) ;  /* 0x0000000000087947 */ /* 0x000fea0003800000 */
.L_x_65:
[----:B------:R-:W-:Y:S02]  /*38d0*/  MOV R2, 0x38f0 ;  /* 0x000038f000027802 */ /* 0x000fe40000000f00 */
[----:B----45:R-:W-:Y:S05]  /*38e0*/  CALL.REL.NOINC `($__internal_2_$__cuda_sm10x_tcgen05_guardrail_trap_unallocated_columns_being_dealloced) ;  /* 0x00000044007c7944 */ /* 0x030fea0003c00000 */
.L_x_67:
[----:B------:R-:W-:Y:S01]  /*38f0*/  NOP ;  /* 0x0000000000007918 */ /* 0x000fe20000000000 */
[----:B------:R-:W-:Y:S05]  /*3900*/  EXIT ;  /* 0x000000000000794d */ /* 0x000fea0003800000 */
.L_x_49:
[----:B------:R-:W-:-:S09]  /*3910*/  UISETP.NE.OR UP2, UPT, UR8, 0x3, !UP2 ;  /* 0x000000030800788c */ /* 0x000fd2000d745670 */
[----:B------:R-:W-:Y:S05]  /*3920*/  BRA.U UP2, `(.L_x_68) ;  /* 0x0000000d02b07547 */ /* 0x000fea000b800000 */
[----:B------:R-:W1:Y:S01]  /*3930*/  LDC R0, c[0x0][0xb30] ;  /* 0x0002cc00ff007b82 */ /* 0x000e620000000800 */
[----:B------:R-:W2:Y:S01]  /*3940*/  LDCU.64 UR8, c[0x0][0x888] ;  /* 0x00011100ff0877ac */ /* 0x000ea20008000a00 */
[----:B------:R-:W-:Y:S02]  /*3950*/  HFMA2 R27, -RZ, RZ, 0, 0 ;  /* 0x00000000ff1b7431 */ /* 0x000fe400000001ff */
[----:B------:R-:W-:Y:S01]  /*3960*/  IMAD.MOV.U32 R29, RZ, RZ, 0x1 ;  /* 0x00000001ff1d7424 */ /* 0x000fe200078e00ff */
[----:B------:R-:W-:Y:S01]  /*3970*/  MOV R25, 0x2000 ;  /* 0x0000200000197802 */ /* 0x000fe20000000f00 */
[----:B------:R-:W4:Y:S01]  /*3980*/  LDCU.64 UR4, c[0x0][0x890] ;  /* 0x00011200ff0477ac */ /* 0x000f220008000a00 */
[----:B------:R-:W-:Y:S01]  /*3990*/  IMAD.MOV.U32 R28, RZ, RZ, RZ ;  /* 0x000000ffff1c7224 */ /* 0x000fe200078e00ff */
[----:B------:R-:W3:Y:S01]  /*39a0*/  LDC R24, c[0x0][0x370] ;  /* 0x0000dc00ff187b82 */ /* 0x000ee20000000800 */
[----:B------:R-:W-:Y:S01]  /*39b0*/  UMOV UR7, 0x400 ;  /* 0x0000040000077882 */ /* 0x000fe20000000000 */
[----:B------:R-:W-:-:S02]  /*39c0*/  UPLOP3.LUT UP1, UPT, UPT, UPT, UPT, 0x40, 0x4 ;  /* 0x000000000004789c */ /* 0x000fc40003f2e870 */
[----:B------:R-:W-:Y:S01]  /*39d0*/  ULEA UR7, UR37, UR7, 0x18 ;  /* 0x0000000725077291 */ /* 0x000fe2000f8ec0ff */
[----:B------:R-:W-:-:S03]  /*39e0*/  UMOV UR13, URZ ;  /* 0x000000ff000d7c82 */ /* 0x000fc60008000000 */
[----:B------:R-:W3:Y:S01]  /*39f0*/  LDC R3, c[0x0][0xb0c] ;  /* 0x0002c300ff037b82 */ /* 0x000ee20000000800 */
[----:B--2---:R-:W-:Y:S02]  /*3a00*/  UISETP.NE.U32.AND UP3, UPT, UR8, URZ, UPT ;  /* 0x000000ff0800728c */ /* 0x004fe4000bf65070 */
[----:B----4-:R-:W-:-:S05]  /*3a10*/  UISETP.NE.U32.AND UP4, UPT, UR4, URZ, UPT ;  /* 0x000000ff0400728c */ /* 0x010fca000bf85070 */
[----:B------:R-:W2:Y:S01]  /*3a20*/  LDC R18, c[0x0][0xb20] ;  /* 0x0002c800ff127b82 */ /* 0x000ea20000000800 */
[----:B-1----:R-:W-:Y:S01]  /*3a30*/  ISETP.NE.AND P1, PT, R0, 0x1, PT ;  /* 0x000000010000780c */ /* 0x002fe20003f25270 */
[----:B------:R-:W-:Y:S02]  /*3a40*/  UISETP.NE.AND.EX UP3, UPT, UR9, URZ, UPT, UP3 ;  /* 0x000000ff0900728c */ /* 0x000fe4000bf65330 */
[----:B------:R-:W-:-:S04]  /*3a50*/  UISETP.NE.AND.EX UP4, UPT, UR5, URZ, UPT, UP4 ;  /* 0x000000ff0500728c */ /* 0x000fc8000bf85340 */
[----:B------:R-:W1:Y:S08]  /*3a60*/  LDC.64 R30, c[0x0][0x348] ;  /* 0x0000d200ff1e7b82 */ /* 0x000e700000000a00 */
[----:B------:R-:W4:Y:S08]  /*3a70*/  LDC.64 R16, c[0x0][0xb10] ;  /* 0x0002c400ff107b82 */ /* 0x000f300000000a00 */
[----:B------:R-:W1:Y:S08]  /*3a80*/  LDC.64 R6, c[0x0][0xb18] ;  /* 0x0002c600ff067b82 */ /* 0x000e700000000a00 */
[----:B------:R-:W1:Y:S08]  /*3a90*/  LDC.64 R4, c[0x0][0xb28] ;  /* 0x0002ca00ff047b82 */ /* 0x000e700000000a00 */
[----:B--23--:R-:W1:Y:S02]  /*3aa0*/  LDC R19, c[0x0][0x374] ;  /* 0x0000dd00ff137b82 */ /* 0x00ce640000000800 */
.L_x_77:
[C---:B------:R-:W-:Y:S02]  /*3ab0*/  LEA R0, R28.reuse, UR7, 0x3 ;  /* 0x000000071c007c11 */ /* 0x040fe4000f8e18ff */
[----:B------:R-:W-:Y:S02]  /*3ac0*/  SHF.L.U32 R2, R27, 0x1f, RZ ;  /* 0x0000001f1b027819 */ /* 0x000fe400000006ff */
[----:B------:R-:W-:Y:S02]  /*3ad0*/  LEA R20, R28, UR7, 0x4 ;  /* 0x000000071c147c11 */ /* 0x000fe4000f8e20ff */
[----:B--2---:R-:W2:Y:S02]  /*3ae0*/  SYNCS.PHASECHK.TRANS64.TRYWAIT P0, [R0+URZ+0x90], R2 ;  /* 0x00009002000075a7 */ /* 0x004ea400080011ff */
[----:B--2---:R-:W-:Y:S05]  /*3af0*/  @!P0 BRA `(.L_x_69) ;  /* 0x0000004000048947 */ /* 0x004fea0003800000 */
.L_x_145:
[----:B------:R-:W-:Y:S01]  /*3b00*/  ISETP.GE.AND P0, PT, R40, 0x1, PT ;  /* 0x000000012800780c */ /* 0x000fe20003f06270 */
[----:B------:R-:W3:Y:S01]  /*3b10*/  LDS.128 R20, [R20+0x120] ;  /* 0x0001200014147984 */ /* 0x000ee20000000c00 */
[----:B--2---:R-:W-:Y:S01]  /*3b20*/  VIADD R0, R0, 0xa0 ;  /* 0x000000a000007836 */ /* 0x004fe20000000000 */
[----:B------:R-:W-:Y:S01]  /*3b30*/  @!PT LDS RZ, [RZ] ;  /* 0x00000000fffff984 */ /* 0x000fe20000000800 */
[----:B------:R-:W-:Y:S01]  /*3b40*/  @!PT LDS RZ, [RZ] ;  /* 0x00000000fffff984 */ /* 0x000fe20000000800 */
[----:B------:R-:W-:Y:S01]  /*3b50*/  @!PT LDS RZ, [RZ] ;  /* 0x00000000fffff984 */ /* 0x000fe20000000800 */
[----:B------:R-:W-:Y:S01]  /*3b60*/  @!PT LDS RZ, [RZ] ;  /* 0x00000000fffff984 */ /* 0x000fe20000000800 */
[----:B------:R2:W-:Y:S06]  /*3b70*/  MEMBAR.ALL.CTA ;  /* 0x0000000000007992 */ /* 0x0005ec0000008000 */
[----:B--2---:R-:W2:Y:S01]  /*3b80*/  FENCE.VIEW.ASYNC.S ;  /* 0x00000000000073c6 */ /* 0x004ea20000000000 */
[----:B------:R-:W-:Y:S04]  /*3b90*/  PRMT R0, RZ, 0x654, R0 ;  /* 0x00000654ff007816 */ /* 0x000fe80000000000 */
[----:B--2---:R2:W-:Y:S01]  /*3ba0*/  SYNCS.ARRIVE.TRANS64.RED.A1T0 RZ, [R0+URZ], RZ ;  /* 0x000000ff00ff79a7 */ /* 0x0045e200081004ff */
[----:B---3--:R-:W-:Y:S11]  /*3bb0*/  LOP3.LUT P3, RZ, R22, 0x1, RZ, 0xc0, !PT ;  /* 0x0000000116ff7812 */ /* 0x008ff6000786c0ff */
[----:B------:R-:W-:Y:S02]  /*3bc0*/  @!UPT UIADD3 URZ, UPT, UPT, URZ, URZ, URZ ;  /* 0x000000fffffff290 */ /* 0x000fe4000fffe0ff */
[----:B------:R-:W-:Y:S02]  /*3bd0*/  @P3 MOV R11, R20 ;  /* 0x00000014000b3202 */ /* 0x000fe40000000f00 */
[----:B------:R-:W-:Y:S01]  /*3be0*/  @P3 LOP3.LUT R10, R21, 0xffff, RZ, 0xc0, !PT ;  /* 0x0000ffff150a3812 */ /* 0x000fe200078ec0ff */
[----:B--2---:R-:W-:Y:S06]  /*3bf0*/  @!P0 BRA `(.L_x_70) ;  /* 0x0000000000a48947 */ /* 0x004fec0003800000 */
[-C--:B-1----:R-:W-:Y:S01]  /*3c00*/  IMAD.HI.U32 R0, R19, R7.reuse, RZ ;  /* 0x0000000713007227 */ /* 0x082fe200078e00ff */
[----:B------:R-:W-:Y:S02]  /*3c10*/  ISETP.NE.AND P0, PT, R6, 0x1, PT ;  /* 0x000000010600780c */ /* 0x000fe40003f05270 */
[----:B------:R-:W-:Y:S01]  /*3c20*/  ISETP.NE.AND P2, PT, R40, 0x1, PT ;  /* 0x000000012800780c */ /* 0x000fe20003f45270 */
[----:B----4-:R-:W-:Y:S01]  /*3c30*/  IMAD.HI.U32 R9, R24, R16, RZ ;  /* 0x0000001018097227 */ /* 0x010fe200078e00ff */
[----:B------:R-:W-:Y:S02]  /*3c40*/  SHF.R.U32.HI R0, RZ, R18, R0 ;  /* 0x00000012ff007219 */ /* 0x000fe40000011600 */
[----:B------:R-:W-:Y:S01]  /*3c50*/  ISETP.NE.AND P4, PT, R3, 0x1, PT ;  /* 0x000000010300780c */ /* 0x000fe20003f85270 */
[----:B------:R-:W-:Y:S01]  /*3c60*/  IMAD.HI.U32 R13, R10, R7, RZ ;  /* 0x000000070a0d7227 */ /* 0x000fe200078e00ff */
[----:B------:R-:W-:Y:S02]  /*3c70*/  SHF.R.U32.HI R9, RZ, R17, R9 ;  /* 0x00000011ff097219 */ /* 0x000fe40000011609 */
[----:B------:R-:W-:Y:S01]  /*3c80*/  SEL R0, R19, R0, !P0 ;  /* 0x0000000013007207 */ /* 0x000fe20004000000 */
[----:B------:R-:W-:Y:S01]  /*3c90*/  IMAD.HI.U32 R12, R11, R16, RZ ;  /* 0x000000100b0c7227 */ /* 0x000fe200078e00ff */
[----:B------:R-:W-:Y:S03]  /*3ca0*/  SEL R9, R24, R9, !P4 ;  /* 0x0000000918097207 */ /* 0x000fe60006000000 */
[-C--:B------:R-:W-:Y:S01]  /*3cb0*/  IMAD.HI.U32 R8, R0, R4.reuse, RZ ;  /* 0x0000000400087227 */ /* 0x080fe200078e00ff */
[----:B------:R-:W-:Y:S03]  /*3cc0*/  SHF.R.U32.HI R12, RZ, R17, R12 ;  /* 0x00000011ff0c7219 */ /* 0x000fe6000001160c */
[----:B------:R-:W-:Y:S01]  /*3cd0*/  IMAD.HI.U32 R2, R9, R4, RZ ;  /* 0x0000000409027227 */ /* 0x000fe200078e00ff */
[-C--:B------:R-:W-:Y:S02]  /*3ce0*/  @P2 SHF.R.U32.HI R0, RZ, R5.reuse, R8 ;  /* 0x00000005ff002219 */ /* 0x080fe40000011608 */
[----:B------:R-:W-:Y:S02]  /*3cf0*/  SHF.R.U32.HI R8, RZ, R18, R13 ;  /* 0x00000012ff087219 */ /* 0x000fe4000001160d */
[----:B------:R-:W-:Y:S01]  /*3d00*/  @P2 SHF.R.U32.HI R9, RZ, R5, R2 ;  /* 0x00000005ff092219 */ /* 0x000fe20000011602 */
[----:B------:R-:W-:Y:S01]  /*3d10*/  IMAD R0, R40, R0, RZ ;  /* 0x0000000028007224 */ /* 0x000fe200078e02ff */
[----:B------:R-:W-:Y:S02]  /*3d20*/  SEL R8, R10, R8, !P0 ;  /* 0x000000080a087207 */ /* 0x000fe40004000000 */
[----:B------:R-:W-:Y:S01]  /*3d30*/  SEL R2, R11, R12, !P4 ;  /* 0x0000000c0b027207 */ /* 0x000fe20006000000 */
[----:B------:R-:W-:Y:S01]  /*3d40*/  IMAD R12, R40, R9, RZ ;  /* 0x00000009280c7224 */ /* 0x000fe200078e02ff */
[C---:B------:R-:W-:Y:S01]  /*3d50*/  ISETP.GE.AND P0, PT, R8.reuse, R0, PT ;  /* 0x000000000800720c */ /* 0x040fe20003f06270 */
[----:B------:R-:W-:Y:S03]  /*3d60*/  IMAD.HI.U32 R0, R8, R4, RZ ;  /* 0x0000000408007227 */ /* 0x000fe600078e00ff */
[----:B------:R-:W-:Y:S02]  /*3d70*/  ISETP.GE.OR P0, PT, R2, R12, P0 ;  /* 0x0000000c0200720c */ /* 0x000fe40000706670 */
[-C--:B------:R-:W-:Y:S04]  /*3d80*/  SHF.R.U32.HI R0, RZ, R5.reuse, R0 ;  /* 0x00000005ff007219 */ /* 0x080fe80000011600 */
[----:B------:R-:W-:Y:S05]  /*3d90*/  SEL R13, R8, R0, !P2 ;  /* 0x00000000080d7207 */ /* 0x000fea0005000000 */
[----:B------:R-:W-:Y:S02]  /*3da0*/  IMAD.MOV R12, RZ, RZ, -R13 ;  /* 0x000000ffff0c7224 */ /* 0x000fe400078e0a0d */
[----:B------:R-:W-:Y:S04]  /*3db0*/  @!P0 IMAD.HI.U32 R0, R2, R4, RZ ;  /* 0x0000000402008227 */ /* 0x000fe800078e00ff */
[----:B------:R-:W-:Y:S01]  /*3dc0*/  IMAD R12, R40, R12, R8 ;  /* 0x0000000c280c7224 */ /* 0x000fe200078e0208 */
[----:B------:R-:W-:Y:S04]  /*3dd0*/  @!P0 SHF.R.U32.HI R0, RZ, R5, R0 ;  /* 0x00000005ff008219 */ /* 0x000fe80000011600 */
[----:B------:R-:W-:Y:S04]  /*3de0*/  @!P0 SEL R0, R2, R0, !P2 ;  /* 0x0000000002008207 */ /* 0x000fe80005000000 */
[----:B------:R-:W-:Y:S01]  /*3df0*/  @!P0 IADD3 R13, PT, PT, R13, -R0, RZ ;  /* 0x800000000d0d8210 */ /* 0x000fe20007ffe0ff */
[----:B------:R-:W-:Y:S01]  /*3e00*/  @!P0 IMAD R0, R9, R12, R0 ;  /* 0x0000000c09008224 */ /* 0x000fe200078e0200 */
[----:B------:R-:W-:Y:S01]  /*3e10*/  IADD3 R9, PT, PT, -R8, RZ, RZ ;  /* 0x000000ff08097210 */ /* 0x000fe20007ffe1ff */
[--C-:B------:R-:W-:Y:S02]  /*3e20*/  IMAD.MOV R12, RZ, RZ, -R2.reuse ;  /* 0x000000ffff0c7224 */ /* 0x100fe400078e0a02 */
[----:B------:R-:W-:Y:S02]  /*3e30*/  @!P0 IMAD R8, R13, R40, R2 ;  /* 0x000000280d088224 */ /* 0x000fe400078e0202 */
[----:B------:R-:W-:Y:S02]  /*3e40*/  @!P0 IMAD.MOV.U32 R2, RZ, RZ, R0 ;  /* 0x000000ffff028224 */ /* 0x000fe400078e0000 */
[----:B------:R-:W-:Y:S02]  /*3e50*/  IMAD R11, R3, R12, R11 ;  /* 0x0000000c030b7224 */ /* 0x000fe400078e020b */
[----:B------:R-:W-:Y:S02]  /*3e60*/  IMAD R10, R6, R9, R10 ;  /* 0x00000009060a7224 */ /* 0x000fe400078e020a */
[----:B------:R-:W-:Y:S02]  /*3e70*/  IMAD R11, R2, R3, R11 ;  /* 0x00000003020b7224 */ /* 0x000fe400078e020b */
[----:B------:R-:W-:Y:S02]  /*3e80*/  IMAD R10, R8, R6, R10 ;  /* 0x00000006080a7224 */ /* 0x000fe400078e020a */
.L_x_70:
[----:B------:R-:W-:Y:S05]  /*3e90*/  BRA.U UP1, `(.L_x_71) ;  /* 0x0000000101107547 */ /* 0x000fea000b800000 */
[----:B------:R-:W-:Y:S04]  /*3ea0*/  MOV R2, UR6 ;  /* 0x0000000600027c02 */ /* 0x000fe80008000f00 */
[----:B------:R-:W-:Y:S04]  /*3eb0*/  SHF.L.U32 R2, R2, 0x1f, RZ ;  /* 0x0000001f02027819 */ /* 0x000fe800000006ff */
[----:B------:R-:W2:Y:S02]  /*3ec0*/  SYNCS.PHASECHK.TRANS64.TRYWAIT P0, [UR7+0x88], R2 ;  /* 0x00008802ff0075a7 */ /* 0x000ea40008001107 */
[----:B--2---:R-:W-:Y:S05]  /*3ed0*/  @!P0 BRA `(.L_x_72) ;  /* 0x0000003c00208947 */ /* 0x004fea0003800000 */
.L_x_71:
[----:B------:R-:W-:Y:S02]  /*3ee0*/  R2UR UR11, R15 ;  /* 0x000000000f0b72ca */ /* 0x000fe400000e0000 */
[----:B------:R-:W-:Y:S02]  /*3ef0*/  R2UR UR10, R14 ;  /* 0x000000000e0a72ca */ /* 0x000fe400000e0000 */
[----:B------:R-:W-:Y:S04]  /*3f00*/  ISETP.NE.U32.AND P2, PT, RZ, UR4, PT ;  /* 0x00000004ff007c0c */ /* 0x000fe8000bf45070 */
[----:B------:R-:W-:Y:S05]  /*3f10*/  ISETP.NE.AND.EX P2, PT, RZ, UR5, PT, P2 ;  /* 0x00000005ff007c0c */ /* 0x000fea000bf45320 */
[----:B------:R-:W-:Y:S02]  /*3f20*/  USHF.L.U32 UR11, UR11, 0x7, URZ ;  /* 0x000000070b0b7899 */ /* 0x000fe400080006ff */
[----:B------:R-:W-:Y:S01]  /*3f30*/  USHF.L.U32 UR10, UR10, 0x6, URZ ;  /* 0x000000060a0a7899 */ /* 0x000fe200080006ff */
[----:B------:R-:W-:Y:S11]  /*3f40*/  BRA.U !UP4, `(.L_x_73) ;  /* 0x000000010c347547 */ /* 0x000ff6000b800000 */
[----:B------:R-:W-:Y:S01]  /*3f50*/  UPLOP3.LUT UP0, UPT, UPT, UPT, UP3, 0x80, 0x8 ;  /* 0x000000000008789c */ /* 0x000fe20003f0f030 */
[----:B--2---:R-:W-:Y:S02]  /*3f60*/  HFMA2 R0, -RZ, RZ, 0, 5.9604644775390625e-08 ;  /* 0x00000001ff007431 */ /* 0x004fe400000001ff */
[----:B------:R-:W-:Y:S03]  /*3f70*/  IMAD.MOV.U32 R88, RZ, RZ, 0x1 ;  /* 0x00000001ff587424 */ /* 0x000fe600078e00ff */
[----:B------:R-:W-:Y:S05]  /*3f80*/  PLOP3.LUT P0, PT, PT, PT, UP0, 0x80, 0x8 ;  /* 0x000000000008781c */ /* 0x000fea0003f0f008 */
[----:B------:R-:W2:Y:S01]  /*3f90*/  @UP0 LDCU.64 UR14, c[0x0][0x888] ;  /* 0x00011100ff0e07ac */ /* 0x000ea20008000a00 */
[----:B------:R-:W-:Y:S07]  /*3fa0*/  @UP0 UIMAD UR8, UR36, UR4, URZ ;  /* 0x00000004240802a4 */ /* 0x000fee000f8e02ff */
[----:B------:R-:W-:Y:S01]  /*3fb0*/  @!P0 PRMT R88, R0, 0x7610, R88 ;  /* 0x0000761000588816 */ /* 0x000fe20000000058 */
[----:B--2---:R-:W-:Y:S03]  /*3fc0*/  @UP0 UIMAD.WIDE UR14, UR8, 0x4, UR14 ;  /* 0x00000004080e08a5 */ /* 0x004fe6000f8e020e */
[----:B------:R-:W2:Y:S03]  /*3fd0*/  @!UP0 LDCU UR8, c[0x0][0x880] ;  /* 0x00011000ff0887ac */ /* 0x000ea60008000800 */
[----:B------:R-:W-:Y:S01]  /*3fe0*/  IMAD.U32 R8, RZ, RZ, UR14 ;  /* 0x0000000eff087e24 */ /* 0x000fe2000f8e00ff */
[----:B------:R-:W-:Y:S05]  /*3ff0*/  MOV R9, UR15 ;  /* 0x0000000f00097c02 */ /* 0x000fea0008000f00 */
[----:B-----5:R3:W5:Y:S02]  /*4000*/  @P0 LDG.E R49, desc[UR46][R8.64] ;  /* 0x0000002e08310981 */ /* 0x020764000c1e1900 */
[----:B--23--:R-:W-:Y:S07]  /*4010*/  @!P0 IMAD.U32 R49, RZ, RZ, UR8 ;  /* 0x00000008ff318e24 */ /* 0x00cfee000f8e00ff */
.L_x_73:
[----:B-----5:R-:W-:Y:S01]  /*4020*/  @!P2 FSETP.EQ.AND P0, PT, R49, RZ, PT ;  /* 0x000000ff3100a20b */ /* 0x020fe20003f02000 */
[----:B------:R-:W-:Y:S01]  /*4030*/  @!UPT UIADD3 URZ, UPT, UPT, URZ, URZ, URZ ;  /* 0x000000fffffff290 */ /* 0x000fe2000fffe0ff */
[----:B------:R-:W-:Y:S11]  /*4040*/  @!P2 BRA `(.L_x_74) ;  /* 0x000000000014a947 */ /* 0x000ff60003800000 */
[----:B------:R-:W-:Y:S02]  /*4050*/  LOP3.LUT P2, RZ, R88, 0xff, RZ, 0xc0, !PT ;  /* 0x000000ff58ff7812 */ /* 0x000fe4000784c0ff */
[----:B------:R-:W-:Y:S04]  /*4060*/  PLOP3.LUT P0, PT, PT, PT, UP0, 0x80, 0x8 ;  /* 0x000000000008781c */ /* 0x000fe80003f0f008 */
[----:B------:R-:W-:Y:S07]  /*4070*/  PLOP3.LUT P0, PT, P0, PT, PT, 0x8, 0x80 ;  /* 0x000000000080781c */ /* 0x000fee000070e170 */
[----:B------:R-:W-:Y:S11]  /*4080*/  @P2 FSETP.EQ.AND P0, PT, R49, RZ, PT ;  /* 0x000000ff3100220b */ /* 0x000ff60003f02000 */
[----:B------:R-:W-:Y:S02]  /*4090*/  @!UPT UIADD3 URZ, UPT, UPT, URZ, URZ, URZ ;  /* 0x000000fffffff290 */ /* 0x000fe4000fffe0ff */
.L_x_74:
[----:B------:R-:W-:Y:S01]  /*40a0*/  ULEA UR15, UR13, UR7, 0x3 ;  /* 0x000000070d0f7291 */ /* 0x000fe2000f8e18ff */
[----:B------:R-:W-:Y:S02]  /*40b0*/  SHF.L.U32 R9, R29, 0x1f, RZ ;  /* 0x0000001f1d097819 */ /* 0x000fe400000006ff */
[----:B------:R-:W-:Y:S04]  /*40c0*/  ELECT P4, URZ, PT ;  /* 0x0000000000ff782f */ /* 0x000fe80003880000 */
[----:B------:R-:W-:Y:S02]  /*40d0*/  PLOP3.LUT P4, PT, P0, P4, PT, 0xf2, 0x2f ;  /* 0x00000000002f781c */ /* 0x000fe40000789e72 */
[----:B------:R-:W3:Y:S11]  /*40e0*/  SYNCS.PHASECHK.TRANS64.TRYWAIT P2, [UR15+0x68], R9 ;  /* 0x00006809ff0075a7 */ /* 0x000ef6000804110f */
[----:B-1----:R-:W-:Y:S05]  /*40f0*/  @!P4 IADD3 R8, P0, PT, R30, 0x580, RZ ;  /* 0x000005801e08c810 */ /* 0x002fea0007f1e0ff */
[----:B--2---:R-:W-:Y:S01]  /*4100*/  @!P4 IMAD.X R2, RZ, RZ, R31, P0 ;  /* 0x000000ffff02c224 */ /* 0x004fe200000e061f */
[----:B---3--:R-:W-:Y:S07]  /*4110*/  @!P2 BRA `(.L_x_75) ;  /* 0x0000003800a8a947 */ /* 0x008fee0003800000 */
.L_x_148:
[----:B------:R-:W2:Y:S01]  /*4120*/  LDC.64 R12, c[0x0][0xb18] ;  /* 0x0002c600ff0c7b82 */ /* 0x000ea20000000a00 */
[----:B------:R-:W-:Y:S01]  /*4130*/  @!P4 R2UR UR8, R2 ;  /* 0x000000000208c2ca */ /* 0x000fe200000e0000 */
[----:B------:R-:W-:Y:S01]  /*4140*/  VOTEU.ALL UP2, P4 ;  /* 0x0000000000ff7886 */ /* 0x000fe20002040000 */
[----:B------:R-:W-:Y:S01]  /*4150*/  @!P4 R2UR UR9, R8 ;  /* 0x000000000809c2ca */ /* 0x000fe200000e0000 */
[----:B------:R-:W-:Y:S01]  /*4160*/  VOTEU.ALL UP1, P4 ;  /* 0x0000000000ff7886 */ /* 0x000fe20002020000 */
[----:B-1----:R-:W-:Y:S03]  /*4170*/  @!P4 IMAD.MOV.U32 R0, RZ, RZ, 0x2000 ;  /* 0x00002000ff00c424 */ /* 0x002fe600078e00ff */
[----:B------:R-:W1:Y:S01]  /*4180*/  @!P1 LDC R2, c[0x0][0xb0c] ;  /* 0x0002c300ff029b82 */ /* 0x000e620000000800 */
[----:B------:R-:W-:Y:S01]  /*4190*/  UMOV UR20, 0x0 ;  /* 0x0000000000147882 */ /* 0x000fe20000000000 */
[----:B------:R-:W-:Y:S01]  /*41a0*/  UMOV UR21, 0x10000000 ;  /* 0x1000000000157882 */ /* 0x000fe20000000000 */
[----:B------:R-:W-:Y:S01]  /*41b0*/  UMOV UR12, UR36 ;  /* 0x00000024000c7c82 */ /* 0x000fe20008000000 */
[----:B------:R-:W-:Y:S01]  /*41c0*/  UIADD3 UR14, UPT, UPT, UR13, 0x1, URZ ;  /* 0x000000010d0e7890 */ /* 0x000fe2000fffe0ff */
[----:B------:R-:W-:Y:S01]  /*41d0*/  @P3 SHF.R.U32.HI R26, RZ, 0x10, R21 ;  /* 0x00000010ff1a3819 */ /* 0x000fe20000011615 */
[----:B------:R-:W-:Y:S02]  /*41e0*/  VIADD R28, R28, 0x1 ;  /* 0x000000011c1c7836 */ /* 0x000fe40000000000 */
[----:B------:R-:W-:Y:S01]  /*41f0*/  IMAD.U32 R9, RZ, RZ, UR8 ;  /* 0x00000008ff097e24 */ /* 0x000fe2000f8e00ff */
[----:B------:R-:W-:Y:S01]  /*4200*/  @!UP2 ULEA UR8, UR13, UR7, 0xd ;  /* 0x000000070d08a291 */ /* 0x000fe2000f8e68ff */
[----:B------:R-:W-:Y:S01]  /*4210*/  IMAD.U32 R8, RZ, RZ, UR9 ;  /* 0x00000009ff087e24 */ /* 0x000fe2000f8e00ff */
[----:B------:R-:W-:Y:S02]  /*4220*/  UIADD3 UR9, UPT, UPT, UR15, 0x50, URZ ;  /* 0x000000500f097890 */ /* 0x000fe4000fffe0ff */
[----:B------:R-:W-:Y:S01]  /*4230*/  @!P4 R2UR UR19, R9 ;  /* 0x000000000913c2ca */ /* 0x000fe200000e0000 */
[----:B------:R-:W-:Y:S01]  /*4240*/  @!UP2 UIADD3 UR8, UPT, UPT, UR8, 0x200, URZ ;  /* 0x000002000808a890 */ /* 0x000fe2000fffe0ff */
[----:B------:R-:W-:Y:S01]  /*4250*/  @!P4 R2UR UR18, R8 ;  /* 0x000000000812c2ca */ /* 0x000fe200000e0000 */
[----:B------:R-:W-:Y:S01]  /*4260*/  UISETP.NE.AND UP5, UPT, UR14, 0x3, UPT ;  /* 0x000000030e00788c */ /* 0x000fe2000bfa5270 */
[----:B------:R-:W3:Y:S01]  /*4270*/  LDC.64 R8, c[0x0][0xb10] ;  /* 0x0002c400ff087b82 */ /* 0x000ee20000000a00 */
[----:B------:R-:W-:Y:S02]  /*4280*/  UPRMT UR16, UR37, 0x654, UR9 ;  /* 0x0000065425107896 */ /* 0x000fe40008000009 */
[----:B------:R-:W-:Y:S02]  /*4290*/  USEL UR17, URZ, 0x1, UP5 ;  /* 0x00000001ff117887 */ /* 0x000fe4000a800000 */
[----:B------:R-:W-:Y:S04]  /*42a0*/  USEL UR14, UR14, URZ, UP5 ;  /* 0x000000ff0e0e7287 */ /* 0x000fe8000a800000 */
[----:B------:R-:W-:Y:S01]  /*42b0*/  ULEA UR13, UR14, UR7, 0x3 ;  /* 0x000000070e0d7291 */ /* 0x000fe2000f8e18ff */
[----:B------:R-:W-:Y:S01]  /*42c0*/  LOP3.LUT R29, R29, UR17, RZ, 0x3c, !PT ;  /* 0x000000111d1d7c12 */ /* 0x000fe2000f8e3cff */
[----:B------:R1:W-:Y:S01]  /*42d0*/  @!UP1 UTMALDG.3D [UR8], [UR18], desc[UR20] ;  /* 0x00001408120095b4 */ /* 0x0003e20008011000 */
[----:B------:R5:W-:Y:S02]  /*42e0*/  @!P4 SYNCS.ARRIVE.TRANS64.RED.A0TR RZ, [UR15+0x50], R0 ;  /* 0x00005000ffffc9a7 */ /* 0x000be4000830040f */
[----:B------:R-:W-:Y:S01]  /*42f0*/  SHF.L.U32 R14, R29, 0x1f, RZ ;  /* 0x0000001f1d0e7819 */ /* 0x000fe200000006ff */
[C---:B---3--:R-:W-:Y:S01]  /*4300*/  @!P1 IMAD.HI.U32 R8, R11.reuse, R8, RZ ;  /* 0x000000080b089227 */ /* 0x048fe200078e00ff */
[----:B--2---:R-:W-:Y:S02]  /*4310*/  @!P1 ISETP.NE.AND P0, PT, R12, 0x1, PT ;  /* 0x000000010c00980c */ /* 0x004fe40003f05270 */
[----:B-1----:R-:W-:Y:S01]  /*4320*/  @!P1 ISETP.NE.AND P2, PT, R2, 0x1, PT ;  /* 0x000000010200980c */ /* 0x002fe20003f45270 */
[----:B------:R-:W-:Y:S01]  /*4330*/  SYNCS.ARRIVE.TRANS64.RED.A1T0 RZ, [UR16], RZ ;  /* 0x000000ffffff79a7 */ /* 0x000fe20008100410 */
[C---:B------:R-:W-:Y:S01]  /*4340*/  @!P1 IMAD.HI.U32 R13, R10.reuse, R13, RZ ;  /* 0x0000000d0a0d9227 */ /* 0x040fe200078e00ff */
[----:B------:R-:W-:Y:S04]  /*4350*/  @!P1 SHF.R.U32.HI R8, RZ, R9, R8 ;  /* 0x00000009ff089219 */ /* 0x000fe80000011608 */
[----:B------:R-:W-:Y:S01]  /*4360*/  @!P1 SEL R8, R11, R8, !P2 ;  /* 0x000000080b089207 */ /* 0x000fe20005000000 */
[----:B------:R-:W1:Y:S01]  /*4370*/  SYNCS.PHASECHK.TRANS64.TRYWAIT P5, [UR13+0x68], R14 ;  /* 0x0000680eff0075a7 */ /* 0x000e6200080a110d */
[----:B-----5:R-:W2:Y:S02]  /*4380*/  @!P1 LDC R0, c[0x0][0xb20] ;  /* 0x0002c800ff009b82 */ /* 0x020ea40000000800 */
[----:B--2---:R-:W-:Y:S04]  /*4390*/  @!P1 SHF.R.U32.HI R0, RZ, R0, R13 ;  /* 0x00000000ff009219 */ /* 0x004fe8000001160d */
[----:B------:R-:W-:Y:S05]  /*43a0*/  @!P1 SEL R9, R10, R0, !P0 ;  /* 0x000000000a099207 */ /* 0x000fea0004000000 */
[----:B------:R-:W-:Y:S02]  /*43b0*/  @!P1 IMAD.IADD R0, R9, 0x1, -R8 ;  /* 0x0000000109009824 */ /* 0x000fe400078e0a08 */
[----:B------:R-:W-:Y:S02]  /*43c0*/  @!P1 IMAD.IADD R8, R8, 0x1, -R9 ;  /* 0x0000000108089824 */ /* 0x000fe400078e0a09 */
[----:B------:R-:W-:Y:S02]  /*43d0*/  @!P1 IMAD R11, R0, R2, R11 ;  /* 0x00000002000b9224 */ /* 0x000fe400078e020b */
[----:B------:R-:W-:Y:S01]  /*43e0*/  @!P1 IMAD R10, R8, R12, R10 ;  /* 0x0000000c080a9224 */ /* 0x000fe200078e020a */
[----:B-1----:R-:W-:Y:S06]  /*43f0*/  @!P5 BRA `(.L_x_76) ;  /* 0x000000380008d947 */ /* 0x002fec0003800000 */
.L_x_150:
[----:B------:R-:W-:Y:S01]  /*4400*/  @!P4 IADD3 R2, P0, PT, R30, 0x580, RZ ;  /* 0x000005801e02c810 */ /* 0x000fe20007f1e0ff */
[----:B------:R-:W-:Y:S01]  /*4410*/  UMOV UR18, 0x0 ;  /* 0x0000000000127882 */ /* 0x000fe20000000000 */
[----:B------:R-:W-:Y:S01]  /*4420*/  UMOV UR19, 0x10000000 ;  /* 0x1000000000137882 */ /* 0x000fe20000000000 */
[----:B------:R-:W-:Y:S01]  /*4430*/  VOTEU.ALL UP1, P4 ;  /* 0x0000000000ff7886 */ /* 0x000fe20002020000 */
[----:B------:R-:W-:Y:S01]  /*4440*/  @!P4 R2UR UR9, R2 ;  /* 0x000000000209c2ca */ /* 0x000fe200000e0000 */
[----:B-1----:R-:W-:Y:S01]  /*4450*/  @!P4 IMAD.X R0, RZ, RZ, R31, P0 ;  /* 0x000000ffff00c224 */ /* 0x002fe200000e061f */
[----:B------:R-:W-:Y:S01]  /*4460*/  UMOV UR12, UR36 ;  /* 0x00000024000c7c82 */ /* 0x000fe20008000000 */
[----:B------:R-:W-:Y:S01]  /*4470*/  @P3 R2UR UR36, R26 ;  /* 0x000000001a2432ca */ /* 0x000fe200000e0000 */
[----:B------:R-:W-:Y:S01]  /*4480*/  @!UP1 ULEA UR15, UR14, UR7, 0xd ;  /* 0x000000070e0f9291 */ /* 0x000fe2000f8e68ff */
[----:B------:R-:W-:Y:S01]  /*4490*/  ISETP.NE.AND P0, PT, R28, 0x2, PT ;  /* 0x000000021c00780c */ /* 0x000fe20003f05270 */
[----:B------:R-:W-:Y:S01]  /*44a0*/  @!UP1 UIADD3 UR10, UPT, UPT, UR10, 0x20, URZ ;  /* 0x000000200a0a9890 */ /* 0x000fe2000fffe0ff */
[----:B------:R-:W-:Y:S01]  /*44b0*/  @!P4 R2UR UR8, R0 ;  /* 0x000000000008c2ca */ /* 0x000fe200000e0000 */
[----:B------:R-:W-:Y:S01]  /*44c0*/  IMAD.IADD R14, R10, 0x1, R86 ;  /* 0x000000010a0e7824 */ /* 0x000fe200078e0256 */
[----:B------:R-:W-:Y:S01]  /*44d0*/  SEL R0, RZ, 0x1, P0 ;  /* 0x00000001ff007807 */ /* 0x000fe20000000000 */
[----:B------:R-:W-:Y:S01]  /*44e0*/  IMAD.IADD R15, R11, 0x1, R87 ;  /* 0x000000010b0f7824 */ /* 0x000fe200078e0257 */
[----:B------:R-:W-:Y:S02]  /*44f0*/  SEL R28, R28, RZ, P0 ;  /* 0x000000ff1c1c7207 */ /* 0x000fe40000000000 */
[----:B------:R-:W-:Y:S01]  /*4500*/  IMAD.U32 R8, RZ, RZ, UR9 ;  /* 0x00000009ff087e24 */ /* 0x000fe2000f8e00ff */
[----:B------:R-:W-:Y:S01]  /*4510*/  UIADD3 UR9, UPT, UPT, UR13, 0x50, URZ ;  /* 0x000000500d097890 */ /* 0x000fe2000fffe0ff */
[----:B------:R-:W-:Y:S03]  /*4520*/  LOP3.LUT R27, R27, R0, RZ, 0x3c, !PT ;  /* 0x000000001b1b7212 */ /* 0x000fe600078e3cff */
[----:B------:R-:W-:Y:S02]  /*4530*/  @!P4 R2UR UR16, R8 ;  /* 0x000000000810c2ca */ /* 0x000fe400000e0000 */
[----:B------:R-:W-:Y:S01]  /*4540*/  IMAD.U32 R9, RZ, RZ, UR8 ;  /* 0x00000008ff097e24 */ /* 0x000fe2000f8e00ff */
[----:B------:R-:W-:Y:S01]  /*4550*/  @!UP1 UIADD3 UR8, UPT, UPT, UR15, 0x200, URZ ;  /* 0x000002000f089890 */ /* 0x000fe2000fffe0ff */
[----:B------:R-:W-:Y:S01]  /*4560*/  VOTEU.ALL UP1, P4 ;  /* 0x0000000000ff7886 */ /* 0x000fe20002020000 */
[----:B------:R-:W-:Y:S02]  /*4570*/  UPRMT UR15, UR37, 0x654, UR9 ;  /* 0x00000654250f7896 */ /* 0x000fe40008000009 */
[----:B------:R-:W-:Y:S11]  /*4580*/  @!P4 R2UR UR17, R9 ;  /* 0x000000000911c2ca */ /* 0x000ff600000e0000 */
[----:B------:R-:W-:Y:S02]  /*4590*/  @!UPT UIADD3 URZ, UPT, UPT, URZ, URZ, URZ ;  /* 0x000000fffffff290 */ /* 0x000fe4000fffe0ff */
[----:B------:R2:W-:Y:S01]  /*45a0*/  @!UP1 UTMALDG.3D [UR8], [UR16], desc[UR18] ;  /* 0x00001208100095b4 */ /* 0x0005e20008011000 */
[----:B------:R2:W-:Y:S01]  /*45b0*/  @!P4 SYNCS.ARRIVE.TRANS64.RED.A0TR RZ, [UR13+0x50], R25 ;  /* 0x00005019ffffc9a7 */ /* 0x0005e2000830040d */
[----:B------:R-:W-:Y:S04]  /*45c0*/  UIADD3 UR13, UPT, UPT, UR14, 0x1, URZ ;  /* 0x000000010e0d7890 */ /* 0x000fe8000fffe0ff */
[----:B------:R-:W-:Y:S04]  /*45d0*/  UISETP.NE.AND UP1, UPT, UR13, 0x3, UPT ;  /* 0x000000030d00788c */ /* 0x000fe8000bf25270 */
[----:B------:R-:W-:Y:S02]  /*45e0*/  USEL UR14, URZ, 0x1, UP1 ;  /* 0x00000001ff0e7887 */ /* 0x000fe40008800000 */
[----:B------:R-:W-:Y:S02]  /*45f0*/  USEL UR13, UR13, URZ, UP1 ;  /* 0x000000ff0d0d7287 */ /* 0x000fe40008800000 */
[----:B------:R-:W-:Y:S02]  /*4600*/  UPLOP3.LUT UP1, UPT, UPT, UPT, UPT, 0x80, 0x8 ;  /* 0x000000000008789c */ /* 0x000fe40003f2f070 */
[----:B------:R-:W-:Y:S01]  /*4610*/  LOP3.LUT R29, R29, UR14, RZ, 0x3c, !PT ;  /* 0x0000000e1d1d7c12 */ /* 0x000fe2000f8e3cff */
[----:B------:R-:W-:Y:S01]  /*4620*/  SYNCS.ARRIVE.TRANS64.RED.A1T0 RZ, [UR15], RZ ;  /* 0x000000ffffff79a7 */ /* 0x000fe2000810040f */
[----:B------:R-:W-:Y:S07]  /*4630*/  @P3 BRA `(.L_x_77) ;  /* 0xfffffff4001c3947 */ /* 0x000fee000383ffff */
[----:B------:R-:W-:Y:S01]  /*4640*/  UIADD3 UR7, UPT, UPT, UR7, 0x68, URZ ;  /* 0x0000006807077890 */ /* 0x000fe2000fffe0ff */
[----:B------:R-:W-:-:S03]  /*4650*/  SHF.L.U32 R2, R29, 0x1f, RZ ;  /* 0x0000001f1d027819 */ /* 0x000fc600000006ff */
[----:B------:R-:W-:-:S09]  /*4660*/  ULEA UR4, UR13, UR7, 0x3 ;  /* 0x000000070d047291 */ /* 0x000fd2000f8e18ff */
[----:B------:R-:W1:Y:S02]  /*4670*/  SYNCS.PHASECHK.TRANS64.TRYWAIT P0, [UR4], R2 ;  /* 0x00000002ff0075a7 */ /* 0x000e640008001104 */
[----:B-1----:R-:W-:Y:S05]  /*4680*/  @!P0 BRA `(.L_x_78) ;  /* 0x00000034007c8947 */ /* 0x002fea0003800000 */
.L_x_152:
        /* <DEDUP_REMOVED lines=9> */
.L_x_154:
[----:B------:R-:W-:-:S04]  /*4720*/  UIADD3 UR5, UPT, UPT, UR5, 0x1, URZ ;  /* 0x0000000105057890 */ /* 0x000fc8000fffe0ff */
[----:B------:R-:W-:-:S04]  /*4730*/  UISETP.NE.AND UP0, UPT, UR5, 0x3, UPT ;  /* 0x000000030500788c */ /* 0x000fc8000bf05270 */
[----:B------:R-:W-:Y:S02]  /*4740*/  USEL UR4, URZ, 0x1, UP0 ;  /* 0x00000001ff047887 */ /* 0x000fe40008000000 */
[----:B------:R-:W-:-:S04]  /*4750*/  USEL UR5, UR5, URZ, UP0 ;  /* 0x000000ff05057287 */ /* 0x000fc80008000000 */
[----:B------:R-:W-:Y:S01]  /*4760*/  ULEA UR5, UR5, UR7, 0x3 ;  /* 0x0000000705057291 */ /* 0x000fe2000f8e18ff */
[----:B-1----:R-:W-:-:S04]  /*4770*/  LOP3.LUT R2, R29, UR4, RZ, 0x3c, !PT ;  /* 0x000000041d027c12 */ /* 0x002fc8000f8e3cff */
[----:B------:R-:W-:Y:S01]  /*4780*/  SHF.L.U32 R2, R2, 0x1f, RZ ;  /* 0x0000001f02027819 */ /* 0x000fe200000006ff */
[----:B------:R-:W-:-:S07]  /*4790*/  IMAD.U32 R0, RZ, RZ, UR5 ;  /* 0x00000005ff007e24 */ /* 0x000fce000f8e00ff */
.L_x_80:
[----:B-1----:R1:W3:Y:S02]  /*47a0*/  SYNCS.PHASECHK.TRANS64.TRYWAIT P0, [R0+URZ], R2 ;  /* 0x00000002000075a7 */ /* 0x0022e400080011ff */
[----:B---3--:R-:W-:Y:S05]  /*47b0*/  @!P0 NANOSLEEP.SYNCS 0x989680 ;  /* 0x009896800000895d */ /* 0x008fea0003900000 */
[----:B------:R-:W3:Y:S02]  /*47c0*/  @!P0 SYNCS.PHASECHK.TRANS64 P0, [R0+URZ], R2 ;  /* 0x00000002000085a7 */ /* 0x000ee400080010ff */
[----:B--23--:R-:W-:Y:S05]  /*47d0*/  @P0 EXIT ;  /* 0x000000000000094d */ /* 0x00cfea0003800000 */
[----:B------:R-:W-:Y:S05]  /*47e0*/  BRA `(.L_x_80) ;  /* 0xfffffffc00ec7947 */ /* 0x000fea000383ffff */
.L_x_68:
[----:B------:R-:W-:-:S06]  /*47f0*/  UISETP.GE.AND UP1, UPT, UR8, 0x4, UPT ;  /* 0x000000040800788c */ /* 0x000fcc000bf26270 */
[----:B------:R-:W-:-:S13]  /*4800*/  PLOP3.LUT P0, PT, PT, PT, UP1, 0x80, 0x8 ;  /* 0x000000000008781c */ /* 0x000fda0003f0f018 */
[----:B------:R-:W-:Y:S05]  /*4810*/  @!P0 EXIT ;  /* 0x000000000000894d */ /* 0x000fea0003800000 */
[----:B------:R-:W-:Y:S01]  /*4820*/  BAR.SYNC.DEFER_BLOCKING 0x6, 0xa0 ;  /* 0x0182800000007b1d */ /* 0x000fe20000010000 */
[C---:B------:R-:W-:Y:S01]  /*4830*/  IMAD.SHL.U32 R2, R93.reuse, 0x20, RZ ;  /* 0x000000205d027824 */ /* 0x040fe200078e00ff */
[C---:B------:R-:W-:Y:S01]  /*4840*/  LOP3.LUT R94, R93.reuse, 0x2, RZ, 0xc0, !PT ;  /* 0x000000025d5e7812 */ /* 0x040fe200078ec0ff */
[C---:B------:R-:W-:Y:S01]  /*4850*/  IMAD.SHL.U32 R99, R93.reuse, 0x4, RZ ;  /* 0x000000045d637824 */ /* 0x040fe200078e00ff */
[C---:B------:R-:W-:Y:S01]  /*4860*/  LOP3.LUT R100, R93.reuse, 0x60, RZ, 0xc0, !PT ;  /* 0x000000605d647812 */ /* 0x040fe200078ec0ff */
[C---:B------:R-:W-:Y:S01]  /*4870*/  IMAD.U32 R46, R93.reuse, 0x10000, RZ ;  /* 0x000100005d2e7824 */ /* 0x040fe200078e00ff */
[----:B------:R-:W-:Y:S02]  /*4880*/  UMOV UR48, 0x400 ;  /* 0x0000040000307882 */ /* 0x000fe40000000000 */
[----:B------:R-:W1:Y:S01]  /*4890*/  LDC R91, c[0x0][0x370] ;  /* 0x0000dc00ff5b7b82 */ /* 0x000e620000000800 */
[----:B------:R-:W-:Y:S01]  /*48a0*/  ULEA UR48, UR37, UR48, 0x18 ;  /* 0x0000003025307291 */ /* 0x000fe2000f8ec0ff */
[----:B------:R-:W-:Y:S01]  /*48b0*/  LOP3.LUT R3, R2, 0xc0, RZ, 0xc0, !PT ;  /* 0x000000c002037812 */ /* 0x000fe200078ec0ff */
[----:B------:R-:W-:Y:S01]  /*48c0*/  IMAD.MOV.U32 R45, RZ, RZ, RZ ;  /* 0x000000ffff2d7224 */ /* 0x000fe200078e00ff */
[----:B------:R-:W-:Y:S01]  /*48d0*/  LOP3.LUT R93, R93, 0x4, RZ, 0xc0, !PT ;  /* 0x000000045d5d7812 */ /* 0x000fe200078ec0ff */
[----:B------:R-:W-:Y:S01]  /*48e0*/  UIADD3 UR52, UPT, UPT, UR48, 0x200, URZ ;  /* 0x0000020030347890 */ /* 0x000fe2000fffe0ff */
[----:B------:R-:W-:-:S02]  /*48f0*/  LOP3.LUT R99, R3, 0x18, R99, 0xf8, !PT ;  /* 0x0000001803637812 */ /* 0x000fc400078ef863 */
[----:B------:R-:W-:Y:S01]  /*4900*/  CS2R R96, SRZ ;  /* 0x0000000000607805 */ /* 0x000fe2000001ff00 */
[----:B------:R-:W2:Y:S01]  /*4910*/  LDC R42, c[0x0][0xb0c] ;  /* 0x0002c300ff2a7b82 */ /* 0x000ea20000000800 */
[----:B------:R-:W-:Y:S01]  /*4920*/  LOP3.LUT R46, R46, 0x600000, RZ, 0xc0, !PT ;  /* 0x006000002e2e7812 */ /* 0x000fe200078ec0ff */
[----:B------:R-:W-:Y:S01]  /*4930*/  IMAD.MOV.U32 R103, RZ, RZ, RZ ;  /* 0x000000ffff677224 */ /* 0x000fe200078e00ff */
[----:B------:R-:W-:Y:S01]  /*4940*/  IADD3 R98, PT, PT, -R93, 0x2, RZ ;  /* 0x000000025d627810 */ /* 0x000fe20007ffe1ff */
[----:B------:R-:W-:Y:S01]  /*4950*/  IMAD.MOV R94, RZ, RZ, -R94 ;  /* 0x000000ffff5e7224 */ /* 0x000fe200078e0a5e */
[----:B------:R-:W-:Y:S01]  /*4960*/  LOP3.LUT R99, R99, 0xf20, R2, 0xf8, !PT ;  /* 0x00000f2063637812 */ /* 0x000fe200078ef802 */
[----:B------:R-:W-:Y:S01]  /*4970*/  IMAD.MOV R93, RZ, RZ, -R93 ;  /* 0x000000ffff5d7224 */ /* 0x000fe200078e0a5d */
[----:B------:R-:W4:Y:S01]  /*4980*/  LDCU.64 UR54, c[0x0][0x348] ;  /* 0x00006900ff3677ac */ /* 0x000f220008000a00 */
[----:B------:R-:W1:Y:S01]  /*4990*/  LDC R89, c[0x0][0xb20] ;  /* 0x0002c800ff597b82 */ /* 0x000e620000000800 */
[----:B------:R-:W3:Y:S01]  /*49a0*/  LDS R0, [UR48+0x140] ;  /* 0x00014030ff007984 */ /* 0x000ee20008000800 */
[----:B------:R-:W-:Y:S01]  /*49b0*/  IMAD.SHL.U32 R98, R98, 0x10, RZ ;  /* 0x0000001062627824 */ /* 0x000fe200078e00ff */
[----:B------:R-:W-:Y:S01]  /*49c0*/  LEA R99, R99, UR52, 0x1 ;  /* 0x0000003463637c11 */ /* 0x000fe2000f8e08ff */
[----:B------:R-:W-:Y:S01]  /*49d0*/  UMOV UR51, 0x1 ;  /* 0x0000000100337882 */ /* 0x000fe20000000000 */
[----:B------:R-:W-:Y:S01]  /*49e0*/  UMOV UR56, URZ ;  /* 0x000000ff00387c82 */ /* 0x000fe20008000000 */
[----:B------:R-:W1:Y:S02]  /*49f0*/  LDCU.64 UR38, c[0x0][0x888] ;  /* 0x00011100ff2677ac */ /* 0x000e640008000a00 */
[----:B------:R-:W1:Y:S01]  /*4a00*/  LDC R41, c[0x0][0xb30] ;  /* 0x0002cc00ff297b82 */ /* 0x000e620000000800 */
[----:B------:R-:W1:Y:S01]  /*4a10*/  LDCU.64 UR44, c[0x0][0x890] ;  /* 0x00011200ff2c77ac */ /* 0x000e620008000a00 */
[----:B------:R-:W-:Y:S01]  /*4a20*/  UMOV UR50, URZ ;  /* 0x000000ff00327c82 */ /* 0x000fe20008000000 */
[----:B------:R-:W-:-:S05]  /*4a30*/  UMOV UR49, URZ ;  /* 0x000000ff00317c82 */ /* 0x000fca0008000000 */
[----:B------:R-:W1:Y:S08]  /*4a40*/  LDC.64 R84, c[0x0][0xb10] ;  /* 0x0002c400ff547b82 */ /* 0x000e700000000a00 */
[----:B------:R-:W1:Y:S08]  /*4a50*/  LDC.64 R38, c[0x0][0xb18] ;  /* 0x0002c600ff267b82 */ /* 0x000e700000000a00 */
[----:B------:R-:W1:Y:S08]  /*4a60*/  LDC.64 R36, c[0x0][0xb28] ;  /* 0x0002ca00ff247b82 */ /* 0x000e700000000a00 */
[----:B------:R-:W1:Y:S01]  /*4a70*/  LDC.64 R82, c[0x0][0x8b0] ;  /* 0x00022c00ff527b82 */ /* 0x000e620000000a00 */
[----:B---3--:R-:W-:-:S07]  /*4a80*/  IMAD.IADD R46, R0, 0x1, R46 ;  /* 0x00000001002e7824 */ /* 0x008fce00078e022e */
[----:B------:R-:W3:Y:S08]  /*4a90*/  LDC.64 R80, c[0x0][0x8a8] ;  /* 0x00022a00ff507b82 */ /* 0x000ef00000000a00 */
[----:B--2-4-:R-:W1:Y:S02]  /*4aa0*/  LDC R90, c[0x0][0x374] ;  /* 0x0000dd00ff5a7b82 */ /* 0x014e640000000800 */
.L_x_111:
[C---:B------:R-:W-:Y:S02]  /*4ab0*/  LEA R0, R103.reuse, UR48, 0x3 ;  /* 0x0000003067007c11 */ /* 0x040fe4000f8e18ff */
[----:B------:R-:W-:Y:S02]  /*4ac0*/  SHF.L.U32 R2, R96, 0x1f, RZ ;  /* 0x0000001f60027819 */ /* 0x000fe400000006ff */
[----:B------:R-:W-:Y:S02]  /*4ad0*/  LEA R16, R103, UR48, 0x4 ;  /* 0x0000003067107c11 */ /* 0x000fe4000f8e20ff */
[----:B------:R-:W2:Y:S02]  /*4ae0*/  SYNCS.PHASECHK.TRANS64.TRYWAIT P0, [R0+URZ+0x90], R2 ;  /* 0x00009002000075a7 */ /* 0x000ea400080011ff */
[----:B--2---:R-:W-:Y:S05]  /*4af0*/  @!P0 BRA `(.L_x_81) ;  /* 0x0000003000908947 */ /* 0x004fea0003800000 */
.L_x_155:
[----:B------:R-:W4:Y:S01]  /*4b00*/  LDC.64 R10, c[0x0][0xb10] ;  /* 0x0002c400ff0a7b82 */ /* 0x000f220000000a00 */
[----:B------:R-:W3:Y:S01]  /*4b10*/  LDS.128 R16, [R16+0x120] ;  /* 0x0001200010107984 */ /* 0x000ee20000000c00 */
[----:B-1----:R-:W-:Y:S01]  /*4b20*/  ISETP.NE.AND P1, PT, R41, 0x1, PT ;  /* 0x000000012900780c */ /* 0x002fe20003f25270 */
[----:B--2---:R-:W-:Y:S01]  /*4b30*/  VIADD R0, R0, 0xa0 ;  /* 0x000000a000007836 */ /* 0x004fe20000000000 */
[----:B------:R-:W-:Y:S04]  /*4b40*/  ISETP.GE.AND P0, PT, R40, 0x1, PT ;  /* 0x000000012800780c */ /* 0x000fe80003f06270 */
[----:B------:R-:W1:Y:S01]  /*4b50*/  LDC.64 R8, c[0x0][0xb18] ;  /* 0x0002c600ff087b82 */ /* 0x000e620000000a00 */
[----:B------:R-:W-:Y:S01]  /*4b60*/  PRMT R0, RZ, 0x654, R0 ;  /* 0x00000654ff007816 */ /* 0x000fe20000000000 */
[----:B------:R-:W-:Y:S01]  /*4b70*/  @!PT LDS RZ, [RZ] ;  /* 0x00000000fffff984 */ /* 0x000fe20000000800 */
[----:B------:R-:W-:Y:S01]  /*4b80*/  @!PT LDS RZ, [RZ] ;  /* 0x00000000fffff984 */ /* 0x000fe20000000800 */
[----:B------:R-:W-:Y:S01]  /*4b90*/  @!PT LDS RZ, [RZ] ;  /* 0x00000000fffff984 */ /* 0x000fe20000000800 */
[----:B------:R-:W-:Y:S01]  /*4ba0*/  @!PT LDS RZ, [RZ] ;  /* 0x00000000fffff984 */ /* 0x000fe20000000800 */
[----:B------:R2:W-:Y:S06]  /*4bb0*/  MEMBAR.ALL.CTA ;  /* 0x0000000000007992 */ /* 0x0005ec0000008000 */
[----:B--2---:R-:W2:Y:S01]  /*4bc0*/  FENCE.VIEW.ASYNC.S ;  /* 0x00000000000073c6 */ /* 0x004ea20000000000 */
[----:B------:R-:W1:Y:S08]  /*4bd0*/  @!P1 LDC R12, c[0x0][0xb20] ;  /* 0x0002c800ff0c9b82 */ /* 0x000e700000000800 */
[----:B------:R-:W1:Y:S01]  /*4be0*/  @!P1 LDC R7, c[0x0][0xb0c] ;  /* 0x0002c300ff079b82 */ /* 0x000e620000000800 */
[----:B--2---:R2:W-:Y:S01]  /*4bf0*/  SYNCS.ARRIVE.TRANS64.RED.A1T0 RZ, [R0+URZ], RZ ;  /* 0x000000ff00ff79a7 */ /* 0x0045e200081004ff */
[----:B---3--:R-:W-:Y:S04]  /*4c00*/  LOP3.LUT P4, RZ, R18, 0x1, RZ, 0xc0, !PT ;  /* 0x0000000112ff7812 */ /* 0x008fe8000788c0ff */
[----:B------:R-:W-:Y:S09]  /*4c10*/  P2R R101, PR, RZ, 0x10 ;  /* 0x00000010ff657803 */ /* 0x000ff20000000000 */
[----:B------:R-:W-:Y:S02]  /*4c20*/  @P4 MOV R44, R16 ;  /* 0x00000010002c4202 */ /* 0x000fe40000000f00 */
[----:B------:R-:W-:Y:S01]  /*4c30*/  @P4 LOP3.LUT R43, R17, 0xffff, RZ, 0xc0, !PT ;  /* 0x0000ffff112b4812 */ /* 0x000fe200078ec0ff */
[----:B--2-4-:R-:W-:Y:S06]  /*4c40*/  @!P0 BRA `(.L_x_82) ;  /* 0x0000000000a48947 */ /* 0x014fec0003800000 */
[----:B------:R-:W-:Y:S01]  /*4c50*/  IMAD.HI.U32 R0, R90, R39, RZ ;  /* 0x000000275a007227 */ /* 0x000fe200078e00ff */
[----:B------:R-:W-:Y:S02]  /*4c60*/  ISETP.NE.AND P0, PT, R38, 0x1, PT ;  /* 0x000000012600780c */ /* 0x000fe40003f05270 */
[----:B------:R-:W-:Y:S01]  /*4c70*/  ISETP.NE.AND P2, PT, R40, 0x1, PT ;  /* 0x000000012800780c */ /* 0x000fe20003f45270 */
[----:B------:R-:W-:Y:S01]  /*4c80*/  IMAD.HI.U32 R4, R91, R84, RZ ;  /* 0x000000545b047227 */ /* 0x000fe200078e00ff */
[----:B------:R-:W-:Y:S02]  /*4c90*/  SHF.R.U32.HI R0, RZ, R89, R0 ;  /* 0x00000059ff007219 */ /* 0x000fe40000011600 */
[----:B------:R-:W-:Y:S01]  /*4ca0*/  ISETP.NE.AND P3, PT, R42, 0x1, PT ;  /* 0x000000012a00780c */ /* 0x000fe20003f65270 */
[----:B------:R-:W-:Y:S01]  /*4cb0*/  IMAD.HI.U32 R6, R43, R39, RZ ;  /* 0x000000272b067227 */ /* 0x000fe200078e00ff */
[-C--:B------:R-:W-:Y:S02]  /*4cc0*/  SHF.R.U32.HI R4, RZ, R85.reuse, R4 ;  /* 0x00000055ff047219 */ /* 0x080fe40000011604 */
[----:B------:R-:W-:Y:S01]  /*4cd0*/  SEL R0, R90, R0, !P0 ;  /* 0x000000005a007207 */ /* 0x000fe20004000000 */
[----:B------:R-:W-:Y:S01]  /*4ce0*/  IMAD.HI.U32 R5, R44, R84, RZ ;  /* 0x000000542c057227 */ /* 0x000fe200078e00ff */
[----:B------:R-:W-:Y:S03]  /*4cf0*/  SEL R4, R91, R4, !P3 ;  /* 0x000000045b047207 */ /* 0x000fe60005800000 */
[-C--:B------:R-:W-:Y:S01]  /*4d00*/  IMAD.HI.U32 R3, R0, R36.reuse, RZ ;  /* 0x0000002400037227 */ /* 0x080fe200078e00ff */
[----:B------:R-:W-:Y:S03]  /*4d10*/  SHF.R.U32.HI R5, RZ, R85, R5 ;  /* 0x00000055ff057219 */ /* 0x000fe60000011605 */
[----:B------:R-:W-:Y:S01]  /*4d20*/  IMAD.HI.U32 R2, R4, R36, RZ ;  /* 0x0000002404027227 */ /* 0x000fe200078e00ff */
[----:B------:R-:W-:Y:S02]  /*4d30*/  @P2 SHF.R.U32.HI R0, RZ, R37, R3 ;  /* 0x00000025ff002219 */ /* 0x000fe40000011603 */
[----:B------:R-:W-:Y:S02]  /*4d40*/  SHF.R.U32.HI R3, RZ, R89, R6 ;  /* 0x00000059ff037219 */ /* 0x000fe40000011606 */
[----:B------:R-:W-:Y:S01]  /*4d50*/  @P2 SHF.R.U32.HI R4, RZ, R37, R2 ;  /* 0x00000025ff042219 */ /* 0x000fe20000011602 */
[----:B------:R-:W-:Y:S01]  /*4d60*/  IMAD R0, R40, R0, RZ ;  /* 0x0000000028007224 */ /* 0x000fe200078e02ff */
[----:B------:R-:W-:Y:S02]  /*4d70*/  SEL R3, R43, R3, !P0 ;  /* 0x000000032b037207 */ /* 0x000fe40004000000 */
[----:B------:R-:W-:Y:S01]  /*4d80*/  SEL R2, R44, R5, !P3 ;  /* 0x000000052c027207 */ /* 0x000fe20005800000 */
[----:B------:R-:W-:Y:S01]  /*4d90*/  IMAD R5, R40, R4, RZ ;  /* 0x0000000428057224 */ /* 0x000fe200078e02ff */
[C---:B------:R-:W-:Y:S01]  /*4da0*/  ISETP.GE.AND P0, PT, R3.reuse, R0, PT ;  /* 0x000000000300720c */ /* 0x040fe20003f06270 */
[C---:B------:R-:W-:Y:S03]  /*4db0*/  IMAD.HI.U32 R0, R3.reuse, R36, RZ ;  /* 0x0000002403007227 */ /* 0x040fe600078e00ff */
[C---:B------:R-:W-:Y:S02]  /*4dc0*/  ISETP.GE.OR P0, PT, R2.reuse, R5, P0 ;  /* 0x000000050200720c */ /* 0x040fe40000706670 */
[----:B------:R-:W-:Y:S04]  /*4dd0*/  SHF.R.U32.HI R0, RZ, R37, R0 ;  /* 0x00000025ff007219 */ /* 0x000fe80000011600 */
[C---:B------:R-:W-:Y:S05]  /*4de0*/  SEL R6, R3.reuse, R0, !P2 ;  /* 0x0000000003067207 */ /* 0x040fea0005000000 */
        /* <DEDUP_REMOVED lines=14> */
[----:B------:R-:W-:Y:S07]  /*4ed0*/  IMAD R43, R3, R38, R43 ;  /* 0x00000026032b7224 */ /* 0x000fee00078e022b */
.L_x_82:
[----:B-1----:R-:W-:Y:S01]  /*4ee0*/  @!P1 ISETP.NE.AND P0, PT, R8, 0x1, PT ;  /* 0x000000010800980c */ /* 0x002fe20003f05270 */
[----:B------:R-:W-:Y:S01]  /*4ef0*/  @!P1 IMAD.HI.U32 R0, R44, R10, RZ ;  /* 0x0000000a2c009227 */ /* 0x000fe200078e00ff */
[----:B------:R-:W-:Y:S01]  /*4f00*/  @!P1 ISETP.NE.AND P2, PT, R7, 0x1, PT ;  /* 0x000000010700980c */ /* 0x000fe20003f45270 */
[----:B------:R-:W-:Y:S01]  /*4f10*/  ULOP3.LUT UP0, URZ, UR52, 0x1b0, URZ, 0xc0, !UPT ;  /* 0x000001b034ff7892 */ /* 0x000fe2000f80c0ff */
[----:B------:R-:W-:Y:S01]  /*4f20*/  R2UR UR42, R15 ;  /* 0x000000000f2a72ca */ /* 0x000fe200000e0000 */
[----:B------:R-:W-:Y:S01]  /*4f30*/  @!P1 IMAD.HI.U32 R2, R43, R9, RZ ;  /* 0x000000092b029227 */ /* 0x000fe200078e00ff */
[----:B------:R-:W-:Y:S02]  /*4f40*/  @!P1 SHF.R.U32.HI R0, RZ, R11, R0 ;  /* 0x0000000bff009219 */ /* 0x000fe40000011600 */
[----:B------:R-:W-:Y:S01]  /*4f50*/  R2UR UR41, R14 ;  /* 0x000000000e2972ca */ /* 0x000fe200000e0000 */
[----:B------:R-:W-:Y:S01]  /*4f60*/  VIADD R103, R103, 0x1 ;  /* 0x0000000167677836 */ /* 0x000fe20000000000 */
[----:B------:R-:W-:Y:S02]  /*4f70*/  @!P1 SHF.R.U32.HI R2, RZ, R12, R2 ;  /* 0x0000000cff029219 */ /* 0x000fe40000011602 */
[----:B------:R-:W-:Y:S02]  /*4f80*/  @!P1 SEL R3, R44, R0, !P2 ;  /* 0x000000002c039207 */ /* 0x000fe40005000000 */
[----:B------:R-:W-:Y:S02]  /*4f90*/  @!P1 SEL R2, R43, R2, !P0 ;  /* 0x000000022b029207 */ /* 0x000fe40004000000 */
[----:B------:R-:W-:Y:S01]  /*4fa0*/  @P4 SHF.R.U32.HI R95, RZ, 0x10, R17 ;  /* 0x00000010ff5f4819 */ /* 0x000fe20000011611 */
[----:B------:R-:W-:Y:S02]  /*4fb0*/  USHF.L.U32 UR42, UR42, 0x7, URZ ;  /* 0x000000072a2a7899 */ /* 0x000fe400080006ff */
[----:B------:R-:W-:Y:S02]  /*4fc0*/  @!P1 IMAD.IADD R0, R2, 0x1, -R3 ;  /* 0x0000000102009824 */ /* 0x000fe400078e0a03 */
[----:B------:R-:W-:Y:S01]  /*4fd0*/  @!P1 IMAD.IADD R2, R3, 0x1, -R2 ;  /* 0x0000000103029824 */ /* 0x000fe200078e0a02 */
[----:B------:R-:W-:Y:S01]  /*4fe0*/  USHF.L.U32 UR41, UR41, 0x6, URZ ;  /* 0x0000000629297899 */ /* 0x000fe200080006ff */
[----:B------:R-:W-:Y:S02]  /*4ff0*/  @!P1 IMAD R44, R0, R7, R44 ;  /* 0x00000007002c9224 */ /* 0x000fe400078e022c */
[----:B------:R-:W-:Y:S01]  /*5000*/  @!P1 IMAD R43, R2, R8, R43 ;  /* 0x00000008022b9224 */ /* 0x000fe200078e022b */
[----:B------:R-:W-:Y:S08]  /*5010*/  BRA.U !UP0, `(.L_x_83) ;  /* 0x00000001087c7547 */ /* 0x000ff0000b800000 */
[----:B------:R-:W1:Y:S01]  /*5020*/  LDCU.64 UR8, c[0x4][0x80] ;  /* 0x01001000ff0877ac */ /* 0x000e620008000a00 */
[----:B------:R-:W-:Y:S01]  /*5030*/  MOV R2, 0x0 ;  /* 0x0000000000027802 */ /* 0x000fe20000000f00 */
[----:B------:R-:W-:Y:S02]  /*5040*/  HFMA2 R12, -RZ, RZ, 0, 5.9604644775390625e-08 ;  /* 0x00000001ff0c7431 */ /* 0x000fe400000001ff */
[----:B------:R-:W-:Y:S01]  /*5050*/  IMAD.MOV.U32 R8, RZ, RZ, 0x70 ;  /* 0x00000070ff087424 */ /* 0x000fe200078e00ff */
[----:B------:R2:W3:Y:S01]  /*5060*/  LDC.64 R14, c[0x4][R2] ;  /* 0x01000000020e7b82 */ /* 0x0004e20000000a00 */
[----:B------:R-:W4:Y:S01]  /*5070*/  LDCU.64 UR6, c[0x4][0x88] ;  /* 0x01001100ff0677ac */ /* 0x000f220008000a00 */
[----:B------:R-:W-:Y:S01]  /*5080*/  IMAD.MOV.U32 R13, RZ, RZ, RZ ;  /* 0x000000ffff0d7224 */ /* 0x000fe200078e00ff */
[----:B------:R-:W2:Y:S01]  /*5090*/  LDCU.64 UR4, c[0x4][0x8] ;  /* 0x01000100ff0477ac */ /* 0x000ea20008000a00 */
[----:B-1----:R-:W-:Y:S01]  /*50a0*/  MOV R5, UR9 ;  /* 0x0000000900057c02 */ /* 0x002fe20008000f00 */
[----:B------:R-:W-:Y:S01]  /*50b0*/  IMAD.U32 R4, RZ, RZ, UR8 ;  /* 0x00000008ff047e24 */ /* 0x000fe2000f8e00ff */
[----:B----4-:R-:W-:Y:S01]  /*50c0*/  MOV R7, UR7 ;  /* 0x0000000700077c02 */ /* 0x010fe20008000f00 */
[----:B------:R-:W-:Y:S01]  /*50d0*/  IMAD.U32 R6, RZ, RZ, UR6 ;  /* 0x00000006ff067e24 */ /* 0x000fe2000f8e00ff */
[----:B--2---:R-:W-:Y:S01]  /*50e0*/  MOV R11, UR5 ;  /* 0x00000005000b7c02 */ /* 0x004fe20008000f00 */
[----:B------:R-:W-:Y:S02]  /*50f0*/  IMAD.U32 R10, RZ, RZ, UR4 ;  /* 0x00000004ff0a7e24 */ /* 0x000fe4000f8e00ff */
[----:B------:R-:W-:Y:S07]  /*5100*/  LEPC R20, `(.L_x_84) ;  /* 0x000000001014794e */ /* 0x000fee0000000000 */
[----:B---3-5:R-:W-:Y:S05]  /*5110*/  CALL.ABS.NOINC R14 ;  /* 0x000000000e007343 */ /* 0x028fea0003c00000 */
.L_x_84:
[----:B------:R-:W1:Y:S01]  /*5120*/  LDCU.64 UR8, c[0x4][0x80] ;  /* 0x01001000ff0877ac */ /* 0x000e620008000a00 */
[----:B------:R-:W2:Y:S01]  /*5130*/  LDC.64 R2, c[0x4][R2] ;  /* 0x0100000002027b82 */ /* 0x000ea20000000a00 */
[----:B------:R-:W-:Y:S02]  /*5140*/  HFMA2 R12, -RZ, RZ, 0, 5.9604644775390625e-08 ;  /* 0x00000001ff0c7431 */ /* 0x000fe400000001ff */
[----:B------:R-:W-:Y:S02]  /*5150*/  IMAD.MOV.U32 R8, RZ, RZ, 0x70 ;  /* 0x00000070ff087424 */ /* 0x000fe400078e00ff */
[----:B------:R-:W-:Y:S01]  /*5160*/  IMAD.MOV.U32 R13, RZ, RZ, RZ ;  /* 0x000000ffff0d7224 */ /* 0x000fe200078e00ff */
[----:B------:R-:W3:Y:S01]  /*5170*/  LDCU.64 UR6, c[0x4][0x88] ;  /* 0x01001100ff0677ac */ /* 0x000ee20008000a00 */
[----:B------:R-:W4:Y:S01]  /*5180*/  LDCU.64 UR4, c[0x4][0x8] ;  /* 0x01000100ff0477ac */ /* 0x000f220008000a00 */
[----:B-1----:R-:W-:Y:S02]  /*5190*/  MOV R4, UR8 ;  /* 0x0000000800047c02 */ /* 0x002fe40008000f00 */
[----:B------:R-:W-:Y:S02]  /*51a0*/  MOV R5, UR9 ;  /* 0x0000000900057c02 */ /* 0x000fe40008000f00 */
[----:B---3--:R-:W-:Y:S01]  /*51b0*/  MOV R7, UR7 ;  /* 0x0000000700077c02 */ /* 0x008fe20008000f00 */
[----:B------:R-:W-:Y:S01]  /*51c0*/  IMAD.U32 R6, RZ, RZ, UR6 ;  /* 0x00000006ff067e24 */ /* 0x000fe2000f8e00ff */
[----:B----4-:R-:W-:Y:S01]  /*51d0*/  MOV R11, UR5 ;  /* 0x00000005000b7c02 */ /* 0x010fe20008000f00 */
[----:B------:R-:W-:Y:S02]  /*51e0*/  IMAD.U32 R10, RZ, RZ, UR4 ;  /* 0x00000004ff0a7e24 */ /* 0x000fe4000f8e00ff */
[----:B------:R-:W-:Y:S07]  /*51f0*/  LEPC R20, `(.L_x_83) ;  /* 0x000000001014794e */ /* 0x000fee0000000000 */
[----:B--2---:R-:W-:Y:S05]  /*5200*/  CALL.ABS.NOINC R2 ;  /* 0x0000000002007343 */ /* 0x004fea0003c00000 */
.L_x_83:
[----:B------:R-:W-:Y:S01]  /*5210*/  ISETP.NE.U32.AND P4, PT, R82, RZ, PT ;  /* 0x000000ff5200720c */ /* 0x000fe20003f85070 */
[----:B------:R-:W-:Y:S01]  /*5220*/  UISETP.NE.AND UP2, UPT, UR53, URZ, UPT ;  /* 0x000000ff3500728c */ /* 0x000fe2000bf45270 */
[----:B------:R-:W-:Y:S01]  /*5230*/  ISETP.NE.U32.AND P2, PT, RZ, UR38, PT ;  /* 0x00000026ff007c0c */ /* 0x000fe2000bf45070 */
[----:B------:R-:W-:Y:S01]  /*5240*/  UISETP.NE.U32.AND UP1, UPT, UR44, URZ, UPT ;  /* 0x000000ff2c00728c */ /* 0x000fe2000bf25070 */
[----:B------:R-:W-:Y:S01]  /*5250*/  ISETP.NE.AND.EX P4, PT, R83, RZ, PT, P4 ;  /* 0x000000ff5300720c */ /* 0x000fe20003f85340 */
[----:B------:R-:W-:Y:S01]  /*5260*/  UPLOP3.LUT UP0, UPT, UPT, UPT, UPT, 0x40, 0x4 ;  /* 0x000000000004789c */ /* 0x000fe20003f0e870 */
[----:B------:R-:W-:Y:S01]  /*5270*/  ISETP.NE.AND.EX P2, PT, RZ, UR39, PT, P2 ;  /* 0x00000027ff007c0c */ /* 0x000fe2000bf45320 */
[----:B------:R-:W-:Y:S01]  /*5280*/  UISETP.NE.AND.EX UP1, UPT, UR45, URZ, UPT, UP1 ;  /* 0x000000ff2d00728c */ /* 0x000fe2000bf25310 */
[----:B------:R-:W-:Y:S04]  /*5290*/  PLOP3.LUT P1, PT, PT, PT, UP2, 0x80, 0x8 ;  /* 0x000000000008781c */ /* 0x000fe80003f2f028 */
[----:B------:R-:W-:Y:S06]  /*52a0*/  @UP2 UPLOP3.LUT UP0, UPT, UPT, UPT, UP1, 0x80, 0x8 ;  /* 0x000000000008289c */ /* 0x000fec0003f0f010 */
[----:B------:R-:W-:Y:S01]  /*52b0*/  PLOP3.LUT P0, PT, PT, PT, UP0, 0x80, 0x8 ;  /* 0x000000000008781c */ /* 0x000fe20003f0f008 */
[----:B------:R-:W-:Y:S01]  /*52c0*/  @!UPT UIADD3 URZ, UPT, UPT, URZ, URZ, URZ ;  /* 0x000000fffffff290 */ /* 0x000fe2000fffe0ff */
[----:B------:R-:W-:Y:S11]  /*52d0*/  BRA.U !UP1, `(.L_x_85) ;  /* 0x0000000109387547 */ /* 0x000ff6000b800000 */
[----:B------:R-:W-:Y:S01]  /*52e0*/  UISETP.NE.U32.AND UP0, UPT, UR38, URZ, UPT ;  /* 0x000000ff2600728c */ /* 0x000fe2000bf05070 */
[----:B------:R-:W-:Y:S02]  /*52f0*/  HFMA2 R0, -RZ, RZ, 0, 5.9604644775390625e-08 ;  /* 0x00000001ff007431 */ /* 0x000fe400000001ff */
[----:B------:R-:W-:Y:S01]  /*5300*/  IMAD.MOV.U32 R88, RZ, RZ, 0x1 ;  /* 0x00000001ff587424 */ /* 0x000fe200078e00ff */
[----:B------:R-:W-:Y:S06]  /*5310*/  UISETP.NE.AND.EX UP0, UPT, UR39, URZ, UPT, UP0 ;  /* 0x000000ff2700728c */ /* 0x000fec000bf05300 */
[----:B------:R-:W-:Y:S05]  /*5320*/  PLOP3.LUT P3, PT, PT, PT, UP0, 0x80, 0x8 ;  /* 0x000000000008781c */ /* 0x000fea0003f6f008 */
[----:B------:R-:W1:Y:S01]  /*5330*/  @UP0 LDCU.64 UR6, c[0x0][0x888] ;  /* 0x00011100ff0607ac */ /* 0x000e620008000a00 */
[----:B------:R-:W-:Y:S07]  /*5340*/  @UP0 UIMAD UR4, UR36, UR44, URZ ;  /* 0x0000002c240402a4 */ /* 0x000fee000f8e02ff */
[----:B------:R-:W-:Y:S01]  /*5350*/  @!P3 PRMT R88, R0, 0x7610, R88 ;  /* 0x000076100058b816 */ /* 0x000fe20000000058 */
[----:B-1----:R-:W-:Y:S03]  /*5360*/  @UP0 UIMAD.WIDE UR6, UR4, 0x4, UR6 ;  /* 0x00000004040608a5 */ /* 0x002fe6000f8e0206 */
[----:B------:R-:W1:Y:S03]  /*5370*/  @!UP0 LDCU UR4, c[0x0][0x880] ;  /* 0x00011000ff0487ac */ /* 0x000e660008000800 */
[----:B------:R-:W-:Y:S01]  /*5380*/  IMAD.U32 R2, RZ, RZ, UR6 ;  /* 0x00000006ff027e24 */ /* 0x000fe2000f8e00ff */
[----:B------:R-:W-:Y:S05]  /*5390*/  MOV R3, UR7 ;  /* 0x0000000700037c02 */ /* 0x000fea0008000f00 */
[----:B-----5:R2:W5:Y:S02]  /*53a0*/  @P3 LDG.E R49, desc[UR46][R2.64] ;  /* 0x0000002e02313981 */ /* 0x020564000c1e1900 */
[----:B-12---:R-:W-:Y:S02]  /*53b0*/  @!P3 IMAD.U32 R49, RZ, RZ, UR4 ;  /* 0x00000004ff31be24 */ /* 0x006fe4000f8e00ff */
.L_x_85:
[----:B------:R-:W-:Y:S05]  /*53c0*/  @!P4 BRA `(.L_x_86) ;  /* 0x000000000020c947 */ /* 0x000fea0003800000 */
[----:B------:R-:W-:Y:S04]  /*53d0*/  ISETP.NE.U32.AND P3, PT, R80, RZ, PT ;  /* 0x000000ff5000720c */ /* 0x000fe80003f65070 */
[----:B------:R-:W-:Y:S11]  /*53e0*/  ISETP.NE.AND.EX P3, PT, R81, RZ, PT, P3 ;  /* 0x000000ff5100720c */ /* 0x000ff60003f65330 */
[----:B------:R-:W-:Y:S02]  /*53f0*/  @!UPT UIADD3 URZ, UPT, UPT, URZ, URZ, URZ ;  /* 0x000000fffffff290 */ /* 0x000fe4000fffe0ff */
[----:B------:R-:W1:Y:S01]  /*5400*/  @P3 LDC.64 R2, c[0x0][0x8a8] ;  /* 0x00022a00ff023b82 */ /* 0x000e620000000a00 */
[----:B------:R-:W-:Y:S04]  /*5410*/  @P3 IMAD R0, R82, UR36, RZ ;  /* 0x0000002452003c24 */ /* 0x000fe8000f8e02ff */
[----:B-1----:R-:W-:Y:S05]  /*5420*/  @P3 IMAD.WIDE R2, R0, 0x4, R2 ;  /* 0x0000000400023825 */ /* 0x002fea00078e0202 */
[----:B-----5:R1:W5:Y:S02]  /*5430*/  @P3 LDG.E R47, desc[UR46][R2.64] ;  /* 0x0000002e022f3981 */ /* 0x020364000c1e1900 */
[----:B-1----:R-:W2:Y:S02]  /*5440*/  @!P3 LDC R47, c[0x0][0x8a0] ;  /* 0x00022800ff2fbb82 */ /* 0x002ea40000000800 */
.L_x_86:
[----:B-----5:R-:W-:Y:S01]  /*5450*/  FSETP.NEU.AND P3, PT, R49, RZ, PT ;  /* 0x000000ff3100720b */ /* 0x020fe20003f6d000 */
[----:B------:R-:W-:Y:S01]  /*5460*/  ULOP3.LUT UR4, UR51, 0x1, URZ, 0x3c, !UPT ;  /* 0x0000000133047892 */ /* 0x000fe2000f8e3cff */
[----:B------:R-:W-:Y:S01]  /*5470*/  SEL R4, RZ, 0xffffffff, P2 ;  /* 0xffffffffff047807 */ /* 0x000fe20001000000 */
[----:B------:R-:W-:Y:S01]  /*5480*/  IMAD.U32 R72, RZ, RZ, UR56 ;  /* 0x00000038ff487e24 */ /* 0x000fe2000f8e00ff */
[----:B------:R-:W-:Y:S01]  /*5490*/  @P1 LOP3.LUT P2, RZ, R88, 0xff, RZ, 0xc0, !PT ;  /* 0x000000ff58ff1812 */ /* 0x000fe2000784c0ff */
[----:B------:R-:W-:Y:S01]  /*54a0*/  IMAD.SHL.U32 R106, R94, 0x10, RZ ;  /* 0x000000105e6a7824 */ /* 0x000fe200078e00ff */
[----:B------:R-:W-:Y:S01]  /*54b0*/  @P1 SEL R0, RZ, 0xffffffff, P3 ;  /* 0xffffffffff001807 */ /* 0x000fe20001800000 */
[----:B------:R-:W-:Y:S01]  /*54c0*/  IMAD.U32 R107, RZ, RZ, UR4 ;  /* 0x00000004ff6b7e24 */ /* 0x000fe2000f8e00ff */
[----:B------:R-:W-:Y:S01]  /*54d0*/  LEA R73, R45, UR48, 0x3 ;  /* 0x000000302d497c11 */ /* 0x000fe2000f8e18ff */
[----:B------:R-:W-:Y:S01]  /*54e0*/  IMAD.SHL.U32 R72, R72, 0x2000, RZ ;  /* 0x0000200048487824 */ /* 0x000fe200078e00ff */
[----:B------:R-:W-:Y:S01]  /*54f0*/  @P0 SEL R0, R4, R0, !P2 ;  /* 0x0000000004000207 */ /* 0x000fe20005000000 */
[----:B------:R-:W-:Y:S01]  /*5500*/  IMAD.SHL.U32 R105, R93, 0x10, RZ ;  /* 0x000000105d697824 */ /* 0x000fe200078e00ff */
[----:B------:R-:W-:Y:S01]  /*5510*/  PLOP3.LUT P2, PT, PT, PT, UP1, 0x80, 0x8 ;  /* 0x000000000008781c */ /* 0x000fe20003f4f018 */
[----:B------:R-:W-:Y:S01]  /*5520*/  IMAD.IADD R67, R99, 0x1, R72 ;  /* 0x0000000163437824 */ /* 0x000fe200078e0248 */
[----:B------:R-:W-:Y:S01]  /*5530*/  @P1 LOP3.LUT R0, R0, 0x1, RZ, 0xc0, !PT ;  /* 0x0000000100001812 */ /* 0x000fe200078ec0ff */
[----:B------:R-:W-:Y:S01]  /*5540*/  BSSY B1, `(.L_x_87) ;  /* 0x0000039000017945 */ /* 0x000fe20003800000 */
[----:B------:R-:W-:Y:S01]  /*5550*/  LOP3.LUT P4, R102, R88, 0xff, RZ, 0xc0, !PT ;  /* 0x000000ff58667812 */ /* 0x000fe2000788c0ff */
[----:B------:R-:W-:Y:S01]  /*5560*/  IMAD.IADD R66, R67, 0x1, R106 ;  /* 0x0000000143427824 */ /* 0x000fe200078e026a */
[----:B------:R-:W-:Y:S01]  /*5570*/  ISETP.NE.U32.OR P5, PT, R0, 0x1, !P1 ;  /* 0x000000010000780c */ /* 0x000fe20004fa5470 */
[----:B------:R-:W-:Y:S01]  /*5580*/  IMAD.U32 R0, RZ, RZ, UR56 ;  /* 0x00000038ff007e24 */ /* 0x000fe2000f8e00ff */
[----:B------:R-:W-:Y:S01]  /*5590*/  SEL R3, RZ, 0xffffffff, P3 ;  /* 0xffffffffff037807 */ /* 0x000fe20001800000 */
[----:B------:R-:W-:Y:S01]  /*55a0*/  IMAD.MOV.U32 R75, RZ, RZ, 0x1 ;  /* 0x00000001ff4b7424 */ /* 0x000fe200078e00ff */
[----:B------:R-:W-:Y:S01]  /*55b0*/  P2R R104, PR, RZ, 0x20 ;  /* 0x00000020ff687803 */ /* 0x000fe20000000000 */
[----:B------:R-:W-:Y:S01]  /*55c0*/  IMAD R48, R45, 0x40, R46 ;  /* 0x000000402d307824 */ /* 0x000fe200078e022e */
[----:B------:R-:W-:Y:S01]  /*55d0*/  LEA R0, R0, UR48, 0x3 ;  /* 0x0000003000007c11 */ /* 0x000fe2000f8e18ff */
[----:B------:R-:W-:Y:S01]  /*55e0*/  IMAD.U32 R74, RZ, RZ, UR56 ;  /* 0x00000038ff4a7e24 */ /* 0x000fe2000f8e00ff */
[----:B------:R-:W-:Y:S02]  /*55f0*/  @P2 SEL R3, R4, R3, !P4 ;  /* 0x0000000304032207 */ /* 0x000fe40006000000 */
[----:B------:R-:W-:Y:S02]  /*5600*/  CS2R R78, SRZ ;  /* 0x00000000004e7805 */ /* 0x000fe4000001ff00 */
[----:B------:R-:W-:Y:S02]  /*5610*/  CS2R R76, SRZ ;  /* 0x00000000004c7805 */ /* 0x000fe4000001ff00 */
[----:B------:R-:W-:Y:S02]  /*5620*/  CS2R R70, SRZ ;  /* 0x0000000000467805 */ /* 0x000fe4000001ff00 */
[----:B------:R-:W-:Y:S02]  /*5630*/  LOP3.LUT R3, R3, 0x1, RZ, 0xc0, !PT ;  /* 0x0000000103037812 */ /* 0x000fe400078ec0ff */
[----:B------:R-:W-:Y:S02]  /*5640*/  CS2R R68, SRZ ;  /* 0x0000000000447805 */ /* 0x000fe4000001ff00 */
[----:B------:R-:W-:Y:S02]  /*5650*/  @P5 SHF.L.U32 R2, R107, 0x1f, RZ ;  /* 0x0000001f6b025819 */ /* 0x000fe400000006ff */
[----:B------:R-:W-:Y:S02]  /*5660*/  CS2R R62, SRZ ;  /* 0x00000000003e7805 */ /* 0x000fe4000001ff00 */
[----:B------:R-:W-:Y:S02]  /*5670*/  ISETP.NE.U32.AND P2, PT, R3, 0x1, PT ;  /* 0x000000010300780c */ /* 0x000fe40003f45070 */
[----:B------:R-:W-:Y:S01]  /*5680*/  CS2R R60, SRZ ;  /* 0x00000000003c7805 */ /* 0x000fe2000001ff00 */
[----:B------:R1:W3:Y:S01]  /*5690*/  @P5 SYNCS.PHASECHK.TRANS64.TRYWAIT P1, [R0+URZ+0x50], R2 ;  /* 0x00005002000055a7 */ /* 0x0002e200080211ff */
[----:B------:R-:W-:Y:S02]  /*56a0*/  CS2R R58, SRZ ;  /* 0x00000000003a7805 */ /* 0x000fe4000001ff00 */
[----:B------:R-:W-:Y:S02]  /*56b0*/  P2R R108, PR, RZ, 0x4 ;  /* 0x00000004ff6c7803 */ /* 0x000fe40000000000 */
[----:B------:R-:W-:Y:S01]  /*56c0*/  CS2R R56, SRZ ;  /* 0x0000000000387805 */ /* 0x000fe2000001ff00 */
[----:B------:R-:W-:Y:S02]  /*56d0*/  IMAD.IADD R65, R67, 0x1, R105 ;  /* 0x0000000143417824 */ /* 0x000fe400078e0269 */
[----:B------:R-:W-:Y:S01]  /*56e0*/  IMAD.IADD R64, R98, 0x1, R66 ;  /* 0x0000000162407824 */ /* 0x000fe200078e0242 */
[----:B-1----:R-:W-:Y:S04]  /*56f0*/  SHF.L.U32 R2, R97, 0x1f, RZ ;  /* 0x0000001f61027819 */ /* 0x002fe800000006ff */
[----:B------:R1:W4:Y:S01]  /*5700*/  SYNCS.PHASECHK.TRANS64.TRYWAIT P0, [R73+URZ+0xb0], R2 ;  /* 0x0000b002490075a7 */ /* 0x00032200080011ff */
[----:B---3--:R-:W-:Y:S01]  /*5710*/  @P5 SEL R75, RZ, 0x1, !P1 ;  /* 0x00000001ff4b5807 */ /* 0x008fe20004800000 */
[----:B-1----:R-:W-:Y:S06]  /*5720*/  @!P5 BRA `(.L_x_88) ;  /* 0x000000000068d947 */ /* 0x002fec0003800000 */
[----:B------:R-:W-:Y:S01]  /*5730*/  ISETP.NE.AND P1, PT, R75, RZ, PT ;  /* 0x000000ff4b00720c */ /* 0x000fe20003f25270 */
[----:B------:R-:W-:Y:S01]  /*5740*/  BSSY B0, `(.L_x_89) ;  /* 0x000000d000007945 */ /* 0x000fe20003800000 */
[----:B------:R-:W-:Y:S02]  /*5750*/  CS2R R58, SRZ ;  /* 0x00000000003a7805 */ /* 0x000fe4000001ff00 */
[----:B------:R-:W-:Y:S02]  /*5760*/  CS2R R56, SRZ ;  /* 0x0000000000387805 */ /* 0x000fe4000001ff00 */
[----:B------:R-:W-:Y:S02]  /*5770*/  CS2R R62, SRZ ;  /* 0x00000000003e7805 */ /* 0x000fe4000001ff00 */
[----:B------:R-:W-:Y:S02]  /*5780*/  CS2R R60, SRZ ;  /* 0x00000000003c7805 */ /* 0x000fe4000001ff00 */
[----:B------:R-:W-:Y:S02]  /*5790*/  CS2R R70, SRZ ;  /* 0x0000000000467805 */ /* 0x000fe4000001ff00 */
[----:B------:R-:W-:Y:S02]  /*57a0*/  CS2R R68, SRZ ;  /* 0x0000000000447805 */ /* 0x000fe4000001ff00 */
[----:B------:R-:W-:Y:S02]  /*57b0*/  CS2R R78, SRZ ;  /* 0x00000000004e7805 */ /* 0x000fe4000001ff00 */
[----:B------:R-:W-:Y:S01]  /*57c0*/  CS2R R76, SRZ ;  /* 0x00000000004c7805 */ /* 0x000fe2000001ff00 */
[----:B------:R-:W-:Y:S06]  /*57d0*/  @P1 BRA `(.L_x_90) ;  /* 0x00000000000c1947 */ /* 0x000fec0003800000 */
[----:B------:R-:W-:Y:S04]  /*57e0*/  SHF.L.U32 R3, R107, 0x1f, RZ ;  /* 0x0000001f6b037819 */ /* 0x000fe800000006ff */
[----:B------:R-:W1:Y:S02]  /*57f0*/  SYNCS.PHASECHK.TRANS64.TRYWAIT P1, [R0+URZ+0x50], R3 ;  /* 0x00005003000075a7 */ /* 0x000e6400080211ff */
[----:B-1----:R-:W-:Y:S05]  /*5800*/  @!P1 BRA `(.L_x_91) ;  /* 0x0000002400609947 */ /* 0x002fea0003800000 */
.L_x_90:
[----:B------:R-:W-:Y:S05]  /*5810*/  BSYNC B0 ;  /* 0x0000000000007941 */ /* 0x000fea0003800000 */
.L_x_89:
[----:B------:R-:W-:Y:S01]  /*5820*/  ISETP.NE.AND P1, PT, R108, RZ, PT ;  /* 0x000000ff6c00720c */ /* 0x000fe20003f25270 */
[----:B------:R-:W-:Y:S04]  /*5830*/  UIADD3 UR5, UPT, UPT, UR56, 0x1, URZ ;  /* 0x0000000138057890 */ /* 0x000fe8000fffe0ff */
[----:B------:R-:W-:Y:S04]  /*5840*/  UISETP.NE.AND UP0, UPT, UR5, 0x3, UPT ;  /* 0x000000030500788c */ /* 0x000fe8000bf05270 */
[----:B------:R-:W-:Y:S02]  /*5850*/  USEL UR4, URZ, 0x1, UP0 ;  /* 0x00000001ff047887 */ /* 0x000fe40008000000 */
[----:B------:R-:W-:Y:S02]  /*5860*/  USEL UR5, UR5, URZ, UP0 ;  /* 0x000000ff05057287 */ /* 0x000fe40008000000 */
[----:B------:R3:W1:Y:S02]  /*5870*/  @P1 LDS.128 R56, [R67] ;  /* 0x0000000043381984 */ /* 0x0006640000000c00 */
[----:B------:R-:W-:Y:S02]  /*5880*/  LOP3.LUT R107, R107, UR4, RZ, 0x3c, !PT ;  /* 0x000000046b6b7c12 */ /* 0x000fe4000f8e3cff */
[----:B------:R3:W1:Y:S01]  /*5890*/  @P1 LDS.128 R60, [R66+0x10] ;  /* 0x00001000423c1984 */ /* 0x0006620000000c00 */
[----:B------:R-:W-:Y:S03]  /*58a0*/  IMAD.U32 R74, RZ, RZ, UR5 ;  /* 0x00000005ff4a7e24 */ /* 0x000fe6000f8e00ff */
[----:B------:R3:W1:Y:S04]  /*58b0*/  @P1 LDS.128 R68, [R65+0x20] ;  /* 0x0000200041441984 */ /* 0x0006680000000c00 */
[----:B------:R3:W1:Y:S02]  /*58c0*/  @P1 LDS.128 R76, [R64+0x10] ;  /* 0x00001000404c1984 */ /* 0x0006640000000c00 */
.L_x_88:
[----:B------:R-:W-:Y:S05]  /*58d0*/  BSYNC B1 ;  /* 0x0000000000017941 */ /* 0x000fea0003800000 */
.L_x_87:
[----:B-1----:R-:W-:Y:S04]  /*58e0*/  SHF.R.U32.HI R0, RZ, 0x15, R48 ;  /* 0x00000015ff007819 */ /* 0x002fe80000011630 */
[----:B------:R-:W-:Y:S01]  /*58f0*/  LOP3.LUT P1, RZ, R0, 0x3, R92, 0x48, !PT ;  /* 0x0000000300ff7812 */ /* 0x000fe2000782485c */
[----:B------:R-:W-:Y:S01]  /*5900*/  @!UPT UIADD3 URZ, UPT, UPT, URZ, URZ, URZ ;  /* 0x000000fffffff290 */ /* 0x000fe2000fffe0ff */
[----:B----4-:R-:W-:Y:S11]  /*5910*/  @P0 BRA `(.L_x_92) ;  /* 0x0000000000080947 */ /* 0x010ff60003800000 */
[----:B------:R-:W1:Y:S02]  /*5920*/  SYNCS.PHASECHK.TRANS64.TRYWAIT P0, [R73+URZ+0xb0], R2 ;  /* 0x0000b002490075a7 */ /* 0x000e6400080011ff */
[----:B-1----:R-:W-:Y:S05]  /*5930*/  @!P0 BRA `(.L_x_93) ;  /* 0x0000002400288947 */ /* 0x002fea0003800000 */
.L_x_92:
[----:B------:R-:W-:Y:S05]  /*5940*/  @!P1 BRA `(.L_x_94) ;  /* 0x0000000000409947 */ /* 0x000fea0003800000 */
[----:B------:R-:W4:Y:S01]  /*5950*/  LDCU.64 UR8, c[0x4][0x70] ;  /* 0x01000e00ff0877ac */ /* 0x000f220008000a00 */
[----:B------:R-:W-:Y:S01]  /*5960*/  MOV R3, 0x0 ;  /* 0x0000000000037802 */ /* 0x000fe20000000f00 */
[----:B------:R-:W-:Y:S02]  /*5970*/  HFMA2 R12, -RZ, RZ, 0, 5.9604644775390625e-08 ;  /* 0x00000001ff0c7431 */ /* 0x000fe400000001ff */
[----:B------:R-:W-:Y:S02]  /*5980*/  IMAD.MOV.U32 R8, RZ, RZ, 0x192 ;  /* 0x00000192ff087424 */ /* 0x000fe400078e00ff */
[----:B------:R-:W-:Y:S01]  /*5990*/  IMAD.MOV.U32 R13, RZ, RZ, RZ ;  /* 0x000000ffff0d7224 */ /* 0x000fe200078e00ff */
[----:B------:R-:W5:Y:S01]  /*59a0*/  LDCU.64 UR6, c[0x4][0x78] ;  /* 0x01000f00ff0677ac */ /* 0x000f620008000a00 */
[----:B-1----:R-:W1:Y:S01]  /*59b0*/  LDC.64 R2, c[0x4][R3] ;  /* 0x0100000003027b82 */ /* 0x002e620000000a00 */
[----:B------:R-:W2:Y:S01]  /*59c0*/  LDCU.64 UR4, c[0x4][0x10] ;  /* 0x01000200ff0477ac */ /* 0x000ea20008000a00 */
[----:B----4-:R-:W-:Y:S01]  /*59d0*/  MOV R5, UR9 ;  /* 0x0000000900057c02 */ /* 0x010fe20008000f00 */
[----:B------:R-:W-:Y:S01]  /*59e0*/  IMAD.U32 R4, RZ, RZ, UR8 ;  /* 0x00000008ff047e24 */ /* 0x000fe2000f8e00ff */
[----:B-----5:R-:W-:Y:S01]  /*59f0*/  MOV R7, UR7 ;  /* 0x0000000700077c02 */ /* 0x020fe20008000f00 */
[----:B------:R-:W-:Y:S01]  /*5a00*/  IMAD.U32 R6, RZ, RZ, UR6 ;  /* 0x00000006ff067e24 */ /* 0x000fe2000f8e00ff */
[----:B--2---:R-:W-:Y:S01]  /*5a10*/  MOV R11, UR5 ;  /* 0x00000005000b7c02 */ /* 0x004fe20008000f00 */
[----:B------:R-:W-:Y:S02]  /*5a20*/  IMAD.U32 R10, RZ, RZ, UR4 ;  /* 0x00000004ff0a7e24 */ /* 0x000fe4000f8e00ff */
[----:B------:R-:W-:Y:S07]  /*5a30*/  LEPC R20, `(.L_x_94) ;  /* 0x000000001014794e */ /* 0x000fee0000000000 */
[----:B-1-3--:R-:W-:Y:S05]  /*5a40*/  CALL.ABS.NOINC R2 ;  /* 0x0000000002007343 */ /* 0x00afea0003c00000 */
.L_x_94:
[----:B------:R-:W-:Y:S05]  /*5a50*/  WARPSYNC.ALL ;  /* 0x0000000000007948 */ /* 0x000fea0003800000 */
[----:B------:R-:W-:Y:S01]  /*5a60*/  R2UR UR4, R48 ;  /* 0x00000000300472ca */ /* 0x000fe200000e0000 */
[--C-:B------:R-:W-:Y:S01]  /*5a70*/  HADD2.F32 R50, -RZ, R56.reuse.H0_H0 ;  /* 0x20000038ff327230 */ /* 0x100fe20000004100 */
[----:B------:R-:W-:Y:S01]  /*5a80*/  ISETP.NE.AND P0, PT, R100, RZ, PT ;  /* 0x000000ff6400720c */ /* 0x000fe20003f05270 */
[----:B------:R-:W-:Y:S01]  /*5a90*/  HADD2.F32 R51, -RZ, R56.H1_H1 ;  /* 0x30000038ff337230 */ /* 0x000fe20000004100 */
[----:B------:R-:W-:Y:S01]  /*5aa0*/  BSSY.RECONVERGENT B0, `(.L_x_95) ;  /* 0x0000083000007945 */ /* 0x000fe20003800200 */
[--C-:B------:R-:W-:Y:S08]  /*5ab0*/  HADD2.F32 R52, -RZ, R57.reuse.H0_H0 ;  /* 0x20000039ff347230 */ /* 0x100ff00000004100 */
[----:B------:R-:W2:Y:S02]  /*5ac0*/  LDTM.x32 R4, tmem[UR4] ;  /* 0x00000004000479ee */ /* 0x000ea400082c0000 */
[C---:B--2---:R-:W-:Y:S01]  /*5ad0*/  FMUL R0, R47.reuse, R4 ;  /* 0x000000042f007220 */ /* 0x044fe20000400000 */
[C---:B-1----:R-:W-:Y:S01]  /*5ae0*/  FMUL R2, R47.reuse, R5 ;  /* 0x000000052f027220 */ /* 0x042fe20000400000 */
[C---:B------:R-:W-:Y:S01]  /*5af0*/  FMUL R4, R47.reuse, R8 ;  /* 0x000000082f047220 */ /* 0x040fe20000400000 */
[----:B------:R-:W-:Y:S01]  /*5b00*/  FMUL R3, R47, R6 ;  /* 0x000000062f037220 */ /* 0x000fe20000400000 */
[C---:B------:R-:W-:Y:S01]  /*5b10*/  FFMA R0, R49.reuse, R50, R0 ;  /* 0x0000003231007223 */ /* 0x040fe20000000000 */
[----:B------:R-:W-:Y:S01]  /*5b20*/  FFMA R2, R49, R51, R2 ;  /* 0x0000003331027223 */ /* 0x000fe20000000002 */
[C---:B------:R-:W-:Y:S01]  /*5b30*/  FMUL R5, R47.reuse, R9 ;  /* 0x000000092f057220 */ /* 0x040fe20000400000 */
        /* <DEDUP_REMOVED lines=16> */
[----:B------:R-:W-:Y:S02]  /*5c40*/  HADD2.F32 R32, -RZ, R57.H1_H1 ;  /* 0x30000039ff207230 */ /* 0x000fe40000004100 */
[C---:B------:R-:W-:Y:S01]  /*5c50*/  FMUL R26, R47.reuse, R30 ;  /* 0x0000001e2f1a7220 */ /* 0x040fe20000400000 */
[----:B------:R-:W-:Y:S01]  /*5c60*/  FMUL R29, R47, R33 ;  /* 0x000000212f1d7220 */ /* 0x000fe20000400000 */
[--C-:B------:R-:W-:Y:S02]  /*5c70*/  HADD2.F32 R33, -RZ, R58.reuse.H0_H0 ;  /* 0x2000003aff217230 */ /* 0x100fe40000004100 */
[----:B------:R-:W-:Y:S01]  /*5c80*/  FFMA R3, R49, R52, R3 ;  /* 0x0000003431037223 */ /* 0x000fe20000000003 */
[C---:B------:R-:W-:Y:S01]  /*5c90*/  FMUL R7, R47.reuse, R7 ;  /* 0x000000072f077220 */ /* 0x040fe20000400000 */
[----:B------:R-:W-:Y:S01]  /*5ca0*/  FMUL R30, R47, R34 ;  /* 0x000000222f1e7220 */ /* 0x000fe20000400000 */
[----:B------:R-:W-:Y:S01]  /*5cb0*/  HADD2.F32 R34, -RZ, R58.H1_H1 ;  /* 0x3000003aff227230 */ /* 0x000fe20000004100 */
[----:B------:R-:W-:Y:S01]  /*5cc0*/  F2FP.F16.F32.PACK_AB R52, R2, R0 ;  /* 0x000000000234723e */ /* 0x000fe200000000ff */
[--C-:B------:R-:W-:Y:S02]  /*5cd0*/  HADD2.F32 R0, -RZ, R59.reuse.H0_H0 ;  /* 0x2000003bff007230 */ /* 0x100fe40000004100 */
[C---:B------:R-:W-:Y:S01]  /*5ce0*/  FFMA R7, R49.reuse, R32, R7 ;  /* 0x0000002031077223 */ /* 0x040fe20000000007 */
[----:B------:R-:W-:Y:S02]  /*5cf0*/  HADD2.F32 R2, -RZ, R59.H1_H1 ;  /* 0x3000003bff027230 */ /* 0x000fe40000004100 */
[C---:B------:R-:W-:Y:S01]  /*5d00*/  FFMA R4, R49.reuse, R33, R4 ;  /* 0x0000002131047223 */ /* 0x040fe20000000004 */
[C---:B------:R-:W-:Y:S01]  /*5d10*/  FFMA R5, R49.reuse, R34, R5 ;  /* 0x0000002231057223 */ /* 0x040fe20000000005 */
[----:B------:R-:W-:Y:S01]  /*5d20*/  FFMA R6, R49, R0, R6 ;  /* 0x0000000031067223 */ /* 0x000fe20000000006 */
[--C-:B------:R-:W-:Y:S02]  /*5d30*/  HADD2.F32 R0, -RZ, R60.reuse.H0_H0 ;  /* 0x2000003cff007230 */ /* 0x100fe40000004100 */
[----:B------:R-:W-:Y:S01]  /*5d40*/  FMUL R11, R47, R11 ;  /* 0x0000000b2f0b7220 */ /* 0x000fe20000400000 */
[----:B------:R-:W-:Y:S01]  /*5d50*/  F2FP.F16.F32.PACK_AB R53, R7, R3 ;  /* 0x000000030735723e */ /* 0x000fe200000000ff */
[--C-:B------:R-:W-:Y:S02]  /*5d60*/  HADD2.F32 R3, -RZ, R61.reuse.H0_H0 ;  /* 0x2000003dff037230 */ /* 0x100fe40000004100 */
[----:B------:R-:W-:Y:S01]  /*5d70*/  FMUL R15, R47, R15 ;  /* 0x0000000f2f0f7220 */ /* 0x000fe20000400000 */
[C---:B------:R-:W-:Y:S01]  /*5d80*/  FFMA R11, R49.reuse, R2, R11 ;  /* 0x00000002310b7223 */ /* 0x040fe2000000000b */
[----:B------:R-:W-:Y:S02]  /*5d90*/  HADD2.F32 R2, -RZ, R60.H1_H1 ;  /* 0x3000003cff027230 */ /* 0x000fe40000004100 */
[----:B------:R-:W-:Y:S01]  /*5da0*/  FFMA R8, R49, R0, R8 ;  /* 0x0000000031087223 */ /* 0x000fe20000000008 */
[----:B------:R-:W-:Y:S02]  /*5db0*/  HADD2.F32 R0, -RZ, R61.H1_H1 ;  /* 0x3000003dff007230 */ /* 0x000fe40000004100 */
[C---:B------:R-:W-:Y:S01]  /*5dc0*/  FMUL R19, R47.reuse, R19 ;  /* 0x000000132f137220 */ /* 0x040fe20000400000 */
[----:B------:R-:W-:Y:S01]  /*5dd0*/  FMUL R23, R47, R23 ;  /* 0x000000172f177220 */ /* 0x000fe20000400000 */
[C---:B------:R-:W-:Y:S01]  /*5de0*/  FFMA R9, R49.reuse, R2, R9 ;  /* 0x0000000231097223 */ /* 0x040fe20000000009 */
[C---:B------:R-:W-:Y:S01]  /*5df0*/  FFMA R10, R49.reuse, R3, R10 ;  /* 0x00000003310a7223 */ /* 0x040fe2000000000a */
[----:B------:R-:W-:Y:S01]  /*5e00*/  FFMA R15, R49, R0, R15 ;  /* 0x00000000310f7223 */ /* 0x000fe2000000000f */
[--C-:B------:R-:W-:Y:S02]  /*5e10*/  HADD2.F32 R2, -RZ, R62.reuse.H0_H0 ;  /* 0x2000003eff027230 */ /* 0x100fe40000004100 */
[----:B------:R-:W-:Y:S01]  /*5e20*/  FMUL R27, R47, R27 ;  /* 0x0000001b2f1b7220 */ /* 0x000fe20000400000 */
[----:B------:R-:W-:Y:S01]  /*5e30*/  HADD2.F32 R0, -RZ, R62.H1_H1 ;  /* 0x3000003eff007230 */ /* 0x000fe20000004100 */
[----:B------:R-:W-:Y:S01]  /*5e40*/  F2FP.F16.F32.PACK_AB R54, R5, R4 ;  /* 0x000000040536723e */ /* 0x000fe200000000ff */
[--C-:B------:R-:W-:Y:S02]  /*5e50*/  HADD2.F32 R3, -RZ, R63.reuse.H0_H0 ;  /* 0x2000003fff037230 */ /* 0x100fe40000004100 */
[C---:B------:R-:W-:Y:S01]  /*5e60*/  FFMA R12, R49.reuse, R2, R12 ;  /* 0x00000002310c7223 */ /* 0x040fe2000000000c */
[--C-:B------:R-:W-:Y:S02]  /*5e70*/  HADD2.F32 R2, -RZ, R68.reuse.H0_H0 ;  /* 0x20000044ff027230 */ /* 0x100fe40000004100 */
[C---:B------:R-:W-:Y:S01]  /*5e80*/  FFMA R13, R49.reuse, R0, R13 ;  /* 0x00000000310d7223 */ /* 0x040fe2000000000d */
[----:B------:R-:W-:Y:S02]  /*5e90*/  HADD2.F32 R0, -RZ, R63.H1_H1 ;  /* 0x3000003fff007230 */ /* 0x000fe40000004100 */
[----:B------:R-:W-:Y:S01]  /*5ea0*/  FFMA R14, R49, R3, R14 ;  /* 0x00000003310e7223 */ /* 0x000fe2000000000e */
[----:B------:R-:W-:Y:S01]  /*5eb0*/  HADD2.F32 R3, -RZ, R68.H1_H1 ;  /* 0x30000044ff037230 */ /* 0x000fe20000004100 */
[----:B------:R-:W-:Y:S01]  /*5ec0*/  F2FP.F16.F32.PACK_AB R55, R11, R6 ;  /* 0x000000060b37723e */ /* 0x000fe200000000ff */
[----:B------:R-:W-:Y:S01]  /*5ed0*/  FMUL R31, R47, R31 ;  /* 0x0000001f2f1f7220 */ /* 0x000fe20000400000 */
[C---:B------:R-:W-:Y:S01]  /*5ee0*/  FFMA R19, R49.reuse, R0, R19 ;  /* 0x0000000031137223 */ /* 0x040fe20000000013 */
[--C-:B------:R-:W-:Y:S02]  /*5ef0*/  HADD2.F32 R0, -RZ, R69.reuse.H0_H0 ;  /* 0x20000045ff007230 */ /* 0x100fe40000004100 */
[C---:B------:R-:W-:Y:S01]  /*5f00*/  FFMA R16, R49.reuse, R2, R16 ;  /* 0x0000000231107223 */ /* 0x040fe20000000010 */
[----:B------:R1:W-:Y:S01]  /*5f10*/  STS.128 [R67], R52 ;  /* 0x0000003443007388 */ /* 0x0003e20000000c00 */
[C---:B------:R-:W-:Y:S01]  /*5f20*/  FFMA R17, R49.reuse, R3, R17 ;  /* 0x0000000331117223 */ /* 0x040fe20000000011 */
[----:B------:R-:W-:Y:S02]  /*5f30*/  HADD2.F32 R2, -RZ, R69.H1_H1 ;  /* 0x30000045ff027230 */ /* 0x000fe40000004100 */
[----:B------:R-:W-:Y:S01]  /*5f40*/  FFMA R18, R49, R0, R18 ;  /* 0x0000000031127223 */ /* 0x000fe20000000012 */
[--C-:B------:R-:W-:Y:S01]  /*5f50*/  HADD2.F32 R0, -RZ, R70.reuse.H0_H0 ;  /* 0x20000046ff007230 */ /* 0x100fe20000004100 */
[----:B------:R-:W-:Y:S01]  /*5f60*/  F2FP.F16.F32.PACK_AB R8, R9, R8 ;  /* 0x000000080908723e */ /* 0x000fe200000000ff */
[--C-:B------:R-:W-:Y:S02]  /*5f70*/  HADD2.F32 R3, -RZ, R71.reuse.H0_H0 ;  /* 0x20000047ff037230 */ /* 0x100fe40000004100 */
[C---:B------:R-:W-:Y:S01]  /*5f80*/  FFMA R23, R49.reuse, R2, R23 ;  /* 0x0000000231177223 */ /* 0x040fe20000000017 */
[----:B------:R-:W-:Y:S02]  /*5f90*/  HADD2.F32 R2, -RZ, R70.H1_H1 ;  /* 0x30000046ff027230 */ /* 0x000fe40000004100 */
[----:B------:R-:W-:Y:S01]  /*5fa0*/  FFMA R20, R49, R0, R20 ;  /* 0x0000000031147223 */ /* 0x000fe20000000014 */
[----:B------:R-:W-:Y:S01]  /*5fb0*/  HADD2.F32 R0, -RZ, R71.H1_H1 ;  /* 0x30000047ff007230 */ /* 0x000fe20000004100 */
[----:B------:R-:W-:Y:S01]  /*5fc0*/  F2FP.F16.F32.PACK_AB R9, R15, R10 ;  /* 0x0000000a0f09723e */ /* 0x000fe200000000ff */
[----:B------:R-:W-:Y:S02]  /*5fd0*/  HADD2.F32 R4, -RZ, R79.H0_H0 ;  /* 0x2000004fff047230 */ /* 0x000fe40000004100 */
[C---:B------:R-:W-:Y:S01]  /*5fe0*/  FFMA R21, R49.reuse, R2, R21 ;  /* 0x0000000231157223 */ /* 0x040fe20000000015 */
[C---:B------:R-:W-:Y:S01]  /*5ff0*/  FFMA R22, R49.reuse, R3, R22 ;  /* 0x0000000331167223 */ /* 0x040fe20000000016 */
[----:B------:R-:W-:Y:S01]  /*6000*/  FFMA R27, R49, R0, R27 ;  /* 0x00000000311b7223 */ /* 0x000fe2000000001b */
[--C-:B------:R-:W-:Y:S01]  /*6010*/  HADD2.F32 R2, -RZ, R76.reuse.H0_H0 ;  /* 0x2000004cff027230 */ /* 0x100fe20000004100 */
[----:B------:R-:W-:Y:S01]  /*6020*/  F2FP.F16.F32.PACK_AB R10, R13, R12 ;  /* 0x0000000c0d0a723e */ /* 0x000fe200000000ff */
[----:B------:R-:W-:Y:S01]  /*6030*/  HADD2.F32 R0, -RZ, R76.H1_H1 ;  /* 0x3000004cff007230 */ /* 0x000fe20000004100 */
[----:B------:R-:W-:Y:S01]  /*6040*/  F2FP.F16.F32.PACK_AB R11, R19, R14 ;  /* 0x0000000e130b723e */ /* 0x000fe200000000ff */
[--C-:B------:R-:W-:Y:S02]  /*6050*/  HADD2.F32 R3, -RZ, R77.reuse.H0_H0 ;  /* 0x2000004dff037230 */ /* 0x100fe40000004100 */
[C---:B------:R-:W-:Y:S01]  /*6060*/  FFMA R24, R49.reuse, R2, R24 ;  /* 0x0000000231187223 */ /* 0x040fe20000000018 */
[--C-:B------:R-:W-:Y:S02]  /*6070*/  HADD2.F32 R2, -RZ, R78.reuse.H0_H0 ;  /* 0x2000004eff027230 */ /* 0x100fe40000004100 */
[C---:B------:R-:W-:Y:S01]  /*6080*/  FFMA R25, R49.reuse, R0, R25 ;  /* 0x0000000031197223 */ /* 0x040fe20000000019 */
[----:B------:R1:W-:Y:S01]  /*6090*/  STS.128 [R66+0x10], R8 ;  /* 0x0000100842007388 */ /* 0x0003e20000000c00 */
[----:B------:R-:W-:Y:S02]  /*60a0*/  HADD2.F32 R0, -RZ, R77.H1_H1 ;  /* 0x3000004dff007230 */ /* 0x000fe40000004100 */
[----:B------:R-:W-:Y:S01]  /*60b0*/  FFMA R26, R49, R3, R26 ;  /* 0x00000003311a7223 */ /* 0x000fe2000000001a */
[----:B------:R-:W-:Y:S01]  /*60c0*/  HADD2.F32 R3, -RZ, R78.H1_H1 ;  /* 0x3000004eff037230 */ /* 0x000fe20000004100 */
[----:B------:R-:W-:Y:S01]  /*60d0*/  F2FP.F16.F32.PACK_AB R16, R17, R16 ;  /* 0x000000101110723e */ /* 0x000fe200000000ff */
[----:B------:R-:W-:Y:S01]  /*60e0*/  HADD2.F32 R5, -RZ, R79.H1_H1 ;  /* 0x3000004fff057230 */ /* 0x000fe20000004100 */
[----:B------:R-:W-:Y:S01]  /*60f0*/  F2FP.F16.F32.PACK_AB R17, R23, R18 ;  /* 0x000000121711723e */ /* 0x000fe200000000ff */
[----:B------:R-:W-:Y:S01]  /*6100*/  FFMA R31, R49, R0, R31 ;  /* 0x00000000311f7223 */ /* 0x000fe2000000001f */
[----:B------:R-:W-:Y:S01]  /*6110*/  FMUL R35, R47, R35 ;  /* 0x000000232f237220 */ /* 0x000fe20000400000 */
[----:B------:R-:W-:Y:S01]  /*6120*/  F2FP.F16.F32.PACK_AB R18, R21, R20 ;  /* 0x000000141512723e */ /* 0x000fe200000000ff */
[----:B------:R-:W-:Y:S01]  /*6130*/  FFMA R28, R49, R2, R28 ;  /* 0x00000002311c7223 */ /* 0x000fe2000000001c */
[----:B------:R-:W-:Y:S01]  /*6140*/  F2FP.F16.F32.PACK_AB R19, R27, R22 ;  /* 0x000000161b13723e */ /* 0x000fe200000000ff */
[C---:B------:R-:W-:Y:S01]  /*6150*/  FFMA R29, R49.reuse, R3, R29 ;  /* 0x00000003311d7223 */ /* 0x040fe2000000001d */
[C---:B------:R-:W-:Y:S01]  /*6160*/  FFMA R30, R49.reuse, R4, R30 ;  /* 0x00000004311e7223 */ /* 0x040fe2000000001e */
[----:B------:R-:W-:Y:S01]  /*6170*/  FFMA R35, R49, R5, R35 ;  /* 0x0000000531237223 */ /* 0x000fe20000000023 */
[----:B------:R-:W-:Y:S01]  /*6180*/  F2FP.F16.F32.PACK_AB R24, R25, R24 ;  /* 0x000000181918723e */ /* 0x000fe200000000ff */
[----:B------:R1:W-:Y:S01]  /*6190*/  STS.128 [R65+0x20], R16 ;  /* 0x0000201041007388 */ /* 0x0003e20000000c00 */
[----:B------:R-:W-:Y:S02]  /*61a0*/  F2FP.F16.F32.PACK_AB R25, R31, R26 ;  /* 0x0000001a1f19723e */ /* 0x000fe400000000ff */
[----:B------:R-:W-:Y:S02]  /*61b0*/  F2FP.F16.F32.PACK_AB R26, R29, R28 ;  /* 0x0000001c1d1a723e */ /* 0x000fe400000000ff */
[----:B------:R-:W-:Y:S05]  /*61c0*/  F2FP.F16.F32.PACK_AB R27, R35, R30 ;  /* 0x0000001e231b723e */ /* 0x000fea00000000ff */
[----:B------:R1:W-:Y:S01]  /*61d0*/  STS.128 [R64+0x10], R24 ;  /* 0x0000101840007388 */ /* 0x0003e20000000c00 */
[----:B------:R-:W-:Y:S01]  /*61e0*/  @!PT LDS RZ, [RZ] ;  /* 0x00000000fffff984 */ /* 0x000fe20000000800 */
[----:B------:R-:W-:Y:S01]  /*61f0*/  @!PT LDS RZ, [RZ] ;  /* 0x00000000fffff984 */ /* 0x000fe20000000800 */
[----:B------:R-:W-:Y:S01]  /*6200*/  @!PT LDS RZ, [RZ] ;  /* 0x00000000fffff984 */ /* 0x000fe20000000800 */
[----:B------:R-:W-:Y:S01]  /*6210*/  @!PT LDS RZ, [RZ] ;  /* 0x00000000fffff984 */ /* 0x000fe20000000800 */
[----:B------:R2:W-:Y:S07]  /*6220*/  MEMBAR.ALL.CTA ;  /* 0x0000000000007992 */ /* 0x0005ee0000008000 */
[----:B--2---:R-:W2:Y:S02]  /*6230*/  FENCE.VIEW.ASYNC.S ;  /* 0x00000000000073c6 */ /* 0x004ea40000000000 */
[----:B--2---:R-:W-:Y:S06]  /*6240*/  BAR.SYNC.DEFER_BLOCKING 0x1, 0x80 ;  /* 0x0042000000007b1d */ /* 0x004fec0000010000 */
[----:B------:R-:W-:Y:S05]  /*6250*/  @P0 BRA `(.L_x_96) ;  /* 0x00000000001c0947 */ /* 0x000fea0003800000 */
[----:B------:R-:W-:Y:S01]  /*6260*/  R2UR UR4, R72 ;  /* 0x00000000480472ca */ /* 0x000fe200000e0000 */
[----:B------:R-:W-:Y:S01]  /*6270*/  UIADD3 UR6, UP0, UPT, UR54, 0x680, URZ ;  /* 0x0000068036067890 */ /* 0x000fe2000ff1e0ff */
[----:B------:R-:W-:Y:S03]  /*6280*/  UMOV UR43, UR36 ;  /* 0x00000024002b7c82 */ /* 0x000fe60008000000 */
[----:B------:R-:W-:Y:S08]  /*6290*/  UIADD3.X UR7, UPT, UPT, URZ, UR55, URZ, UP0, !UPT ;  /* 0x00000037ff077290 */ /* 0x000ff000087fe4ff */
[----:B------:R-:W-:Y:S09]  /*62a0*/  UIADD3 UR40, UPT, UPT, UR48, 0x200, UR4 ;  /* 0x0000020030287890 */ /* 0x000ff2000fffe004 */
[----:B------:R2:W-:Y:S02]  /*62b0*/  UTMASTG.3D [UR40], [UR6] ;  /* 0x00000028060073b5 */ /* 0x0005e40008010000 */
[----:B--2---:R0:W-:Y:S02]  /*62c0*/  UTMACMDFLUSH ;  /* 0x00000000000079b7 */ /* 0x0041e40000000000 */
.L_x_96:
[----:B------:R-:W-:Y:S05]  /*62d0*/  BSYNC.RECONVERGENT B0 ;  /* 0x0000000000007941 */ /* 0x000fea0003800200 */
.L_x_95:
[----:B------:R-:W-:Y:S01]  /*62e0*/  UIADD3 UR40, UPT, UPT, UR56, 0x1, URZ ;  /* 0x0000000138287890 */ /* 0x000fe2000fffe0ff */
[----:B------:R-:W-:Y:S03]  /*62f0*/  BSSY.RECONVERGENT B0, `(.L_x_97) ;  /* 0x0000005000007945 */ /* 0x000fe60003800200 */
[----:B------:R-:W-:Y:S04]  /*6300*/  UISETP.NE.AND UP0, UPT, UR40, 0x3, UPT ;  /* 0x000000032800788c */ /* 0x000fe8000bf05270 */
[----:B------:R-:W-:Y:S01]  /*6310*/  USEL UR43, UR40, URZ, UP0 ;  /* 0x000000ff282b7287 */ /* 0x000fe20008000000 */
[----:B------:R-:W-:Y:S11]  /*6320*/  @P0 BRA `(.L_x_98) ;  /* 0x0000000000040947 */ /* 0x000ff60003800000 */
[----:B------:R-:W-:Y:S04]  /*6330*/  DEPBAR.LE SB0, 0x1 ;  /* 0x000080400000791a */ /* 0x000fe80000000000 */
.L_x_98:
[----:B------:R-:W-:Y:S05]  /*6340*/  BSYNC.RECONVERGENT B0 ;  /* 0x0000000000007941 */ /* 0x000fea0003800200 */
.L_x_97:
[----:B------:R-:W-:Y:S01]  /*6350*/  BAR.SYNC.DEFER_BLOCKING 0x1, 0x80 ;  /* 0x0042000000007b1d */ /* 0x000fe20000010000 */
[----:B------:R-:W-:Y:S01]  /*6360*/  ISETP.NE.AND P1, PT, R104, RZ, PT ;  /* 0x000000ff6800720c */ /* 0x000fe20003f25270 */
[----:B------:R-:W-:Y:S01]  /*6370*/  UISETP.NE.AND UP0, UPT, UR50, URZ, UPT ;  /* 0x000000ff3200728c */ /* 0x000fe2000bf05270 */
[----:B------:R-:W-:Y:S11]  /*6380*/  LEA R2, R74, UR48, 0x3 ;  /* 0x000000304a027c11 */ /* 0x000ff6000f8e18ff */
[----:B------:R-:W-:Y:S01]  /*6390*/  @P1 SHF.L.U32 R3, R107, 0x1f, RZ ;  /* 0x0000001f6b031819 */ /* 0x000fe200000006ff */
[----:B------:R-:W-:Y:S06]  /*63a0*/  BRA.U !UP0, `(.L_x_99) ;  /* 0x0000000108247547 */ /* 0x000fec000b800000 */
[----:B------:R-:W-:Y:S01]  /*63b0*/  IMAD.U32 R4, RZ, RZ, UR49 ;  /* 0x00000031ff047e24 */ /* 0x000fe2000f8e00ff */
[----:B------:R-:W-:Y:S01]  /*63c0*/  MOV R0, UR37 ;  /* 0x0000002500007c02 */ /* 0x000fe20008000f00 */
[----:B------:R-:W-:Y:S03]  /*63d0*/  UIADD3 UR49, UPT, UPT, UR49, 0x1, URZ ;  /* 0x0000000131317890 */ /* 0x000fe6000fffe0ff */
[----:B------:R-:W-:Y:S01]  /*63e0*/  @P1 LEA R4, R4, UR48, 0x3 ;  /* 0x0000003004041c11 */ /* 0x000fe2000f8e18ff */
[----:B------:R-:W-:Y:S04]  /*63f0*/  UISETP.NE.AND UP0, UPT, UR49, 0x3, UPT ;  /* 0x000000033100788c */ /* 0x000fe8000bf05270 */
[----:B------:R-:W-:Y:S01]  /*6400*/  @P1 VIADD R4, R4, 0x68 ;  /* 0x0000006804041836 */ /* 0x000fe20000000000 */
[----:B------:R-:W-:Y:S04]  /*6410*/  USEL UR49, UR49, URZ, UP0 ;  /* 0x000000ff31317287 */ /* 0x000fe80008000000 */
[----:B------:R-:W-:Y:S04]  /*6420*/  @P1 PRMT R0, R0, 0x654, R4 ;  /* 0x0000065400001816 */ /* 0x000fe80000000004 */
[----:B------:R2:W-:Y:S04]  /*6430*/  @P1 SYNCS.ARRIVE.TRANS64.RED.A1T0 RZ, [R0+URZ], RZ ;  /* 0x000000ff00ff19a7 */ /* 0x0005e800081004ff */
.L_x_99:
[----:B------:R-:W4:Y:S01]  /*6440*/  @P1 SYNCS.PHASECHK.TRANS64.TRYWAIT P0, [R2+URZ+0x50], R3 ;  /* 0x00005003020015a7 */ /* 0x000f2200080011ff */
[----:B------:R-:W-:Y:S01]  /*6450*/  BSSY B1, `(.L_x_100) ;  /* 0x0000015000017945 */ /* 0x000fe20003800000 */
[----:B----4-:R-:W-:Y:S03]  /*6460*/  @P1 SEL R75, RZ, 0x1, !P0 ;  /* 0x00000001ff4b1807 */ /* 0x010fe60004000000 */
[----:B------:R-:W-:Y:S05]  /*6470*/  @!P1 BRA `(.L_x_101) ;  /* 0x0000000000489947 */ /* 0x000fea0003800000 */
[----:B------:R-:W-:Y:S01]  /*6480*/  ISETP.NE.AND P1, PT, R108, RZ, PT ;  /* 0x000000ff6c00720c */ /* 0x000fe20003f25270 */
[----:B------:R-:W-:Y:S01]  /*6490*/  BSSY B0, `(.L_x_102) ;  /* 0x000000a000007945 */ /* 0x000fe20003800000 */
[----:B------:R-:W-:Y:S11]  /*64a0*/  ISETP.NE.AND P0, PT, R75, RZ, PT ;  /* 0x000000ff4b00720c */ /* 0x000ff60003f05270 */
[----:B------:R-:W-:Y:S04]  /*64b0*/  @P1 IMAD R74, R74, 0x2000, R99 ;  /* 0x000020004a4a1824 */ /* 0x000fe800078e0263 */
[----:B------:R-:W-:Y:S01]  /*64c0*/  @P1 IMAD.IADD R4, R106, 0x1, R74 ;  /* 0x000000016a041824 */ /* 0x000fe200078e024a */
[----:B------:R-:W-:Y:S03]  /*64d0*/  @P1 IADD3 R3, PT, PT, R105, R74, RZ ;  /* 0x0000004a69031210 */ /* 0x000fe60007ffe0ff */
[----:B--2---:R-:W-:Y:S01]  /*64e0*/  @P1 IMAD.IADD R0, R98, 0x1, R4 ;  /* 0x0000000162001824 */ /* 0x004fe200078e0204 */
[----:B------:R-:W-:Y:S06]  /*64f0*/  @P0 BRA `(.L_x_103) ;  /* 0x00000000000c0947 */ /* 0x000fec0003800000 */
[----:B------:R-:W-:Y:S04]  /*6500*/  SHF.L.U32 R107, R107, 0x1f, RZ ;  /* 0x0000001f6b6b7819 */ /* 0x000fe800000006ff */
[----:B------:R-:W2:Y:S02]  /*6510*/  SYNCS.PHASECHK.TRANS64.TRYWAIT P0, [R2+URZ+0x50], R107 ;  /* 0x0000506b020075a7 */ /* 0x000ea400080011ff */
[----:B--2---:R-:W-:Y:S05]  /*6520*/  @!P0 BRA `(.L_x_104) ;  /* 0x0000001800408947 */ /* 0x004fea0003800000 */
.L_x_103:
[----:B------:R-:W-:Y:S05]  /*6530*/  BSYNC B0 ;  /* 0x0000000000007941 */ /* 0x000fea0003800000 */
.L_x_102:
[----:B------:R-:W-:Y:S11]  /*6540*/  ISETP.NE.AND P0, PT, R108, RZ, PT ;  /* 0x000000ff6c00720c */ /* 0x000ff60003f05270 */
[----:B------:R-:W-:Y:S02]  /*6550*/  @!UPT UIADD3 URZ, UPT, UPT, URZ, URZ, URZ ;  /* 0x000000fffffff290 */ /* 0x000fe4000fffe0ff */
[----:B------:R4:W1:Y:S04]  /*6560*/  @P0 LDS.128 R56, [R74] ;  /* 0x000000004a380984 */ /* 0x0008680000000c00 */
[----:B------:R4:W1:Y:S04]  /*6570*/  @P0 LDS.128 R68, [R3+0x20] ;  /* 0x0000200003440984 */ /* 0x0008680000000c00 */
[----:B------:R4:W1:Y:S04]  /*6580*/  @P0 LDS.128 R60, [R4+0x10] ;  /* 0x00001000043c0984 */ /* 0x0008680000000c00 */
[----:B------:R4:W1:Y:S02]  /*6590*/  @P0 LDS.128 R76, [R0+0x10] ;  /* 0x00001000004c0984 */ /* 0x0008640000000c00 */
.L_x_101:
[----:B------:R-:W-:Y:S05]  /*65a0*/  BSYNC B1 ;  /* 0x0000000000017941 */ /* 0x000fea0003800000 */
.L_x_100:
[----:B--2-4-:R-:W-:Y:S05]  /*65b0*/  VIADD R0, R48, 0x20 ;  /* 0x0000002030007836 */ /* 0x014fea0000000000 */
[----:B------:R-:W-:Y:S04]  /*65c0*/  SHF.R.U32.HI R0, RZ, 0x15, R0 ;  /* 0x00000015ff007819 */ /* 0x000fe80000011600 */
[----:B------:R-:W-:Y:S11]  /*65d0*/  LOP3.LUT P0, RZ, R0, 0x3, R92, 0x48, !PT ;  /* 0x0000000300ff7812 */ /* 0x000ff6000780485c */
[----:B------:R-:W-:Y:S02]  /*65e0*/  @!UPT UIADD3 URZ, UPT, UPT, URZ, URZ, URZ ;  /* 0x000000fffffff290 */ /* 0x000fe4000fffe0ff */
[----:B------:R-:W-:Y:S05]  /*65f0*/  @!P0 BRA `(.L_x_105) ;  /* 0x0000000000408947 */ /* 0x000fea0003800000 */
[----:B------:R-:W2:Y:S01]  /*6600*/  LDCU.64 UR8, c[0x4][0x70] ;  /* 0x01000e00ff0877ac */ /* 0x000ea20008000a00 */
[----:B------:R-:W-:Y:S01]  /*6610*/  MOV R3, 0x0 ;  /* 0x0000000000037802 */ /* 0x000fe20000000f00 */
[----:B------:R-:W-:Y:S02]  /*6620*/  HFMA2 R12, -RZ, RZ, 0, 5.9604644775390625e-08 ;  /* 0x00000001ff0c7431 */ /* 0x000fe400000001ff */
[----:B-1----:R-:W-:Y:S02]  /*6630*/  IMAD.MOV.U32 R8, RZ, RZ, 0x192 ;  /* 0x00000192ff087424 */ /* 0x002fe400078e00ff */
[----:B------:R-:W-:Y:S01]  /*6640*/  IMAD.MOV.U32 R13, RZ, RZ, RZ ;  /* 0x000000ffff0d7224 */ /* 0x000fe200078e00ff */
[----:B------:R-:W1:Y:S01]  /*6650*/  LDCU.64 UR6, c[0x4][0x78] ;  /* 0x01000f00ff0677ac */ /* 0x000e620008000a00 */
[----:B------:R-:W4:Y:S01]  /*6660*/  LDC.64 R2, c[0x4][R3] ;  /* 0x0100000003027b82 */ /* 0x000f220000000a00 */
[----:B------:R-:W5:Y:S01]  /*6670*/  LDCU.64 UR4, c[0x4][0x10] ;  /* 0x01000200ff0477ac */ /* 0x000f620008000a00 */
[----:B--2---:R-:W-:Y:S01]  /*6680*/  MOV R5, UR9 ;  /* 0x0000000900057c02 */ /* 0x004fe20008000f00 */
[----:B------:R-:W-:Y:S01]  /*6690*/  IMAD.U32 R4, RZ, RZ, UR8 ;  /* 0x00000008ff047e24 */ /* 0x000fe2000f8e00ff */
[----:B-1----:R-:W-:Y:S01]  /*66a0*/  MOV R7, UR7 ;  /* 0x0000000700077c02 */ /* 0x002fe20008000f00 */
[----:B------:R-:W-:Y:S01]  /*66b0*/  IMAD.U32 R6, RZ, RZ, UR6 ;  /* 0x00000006ff067e24 */ /* 0x000fe2000f8e00ff */
[----:B-----5:R-:W-:Y:S01]  /*66c0*/  MOV R11, UR5 ;  /* 0x00000005000b7c02 */ /* 0x020fe20008000f00 */
[----:B------:R-:W-:Y:S02]  /*66d0*/  IMAD.U32 R10, RZ, RZ, UR4 ;  /* 0x00000004ff0a7e24 */ /* 0x000fe4000f8e00ff */
[----:B------:R-:W-:Y:S07]  /*66e0*/  LEPC R20, `(.L_x_105) ;  /* 0x000000001014794e */ /* 0x000fee0000000000 */
[----:B---34-:R-:W-:Y:S05]  /*66f0*/  CALL.ABS.NOINC R2 ;  /* 0x0000000002007343 */ /* 0x018fea0003c00000 */
.L_x_105:
[----:B------:R-:W-:Y:S01]  /*6700*/  ISETP.NE.AND P0, PT, R100, RZ, PT ;  /* 0x000000ff6400720c */ /* 0x000fe20003f05270 */
[----:B------:R-:W-:Y:S05]  /*6710*/  WARPSYNC.ALL ;  /* 0x0000000000007948 */ /* 0x000fea0003800000 */
[----:B------:R-:W-:Y:S01]  /*6720*/  R2UR UR4, R48 ;  /* 0x00000000300472ca */ /* 0x000fe200000e0000 */
[--C-:B-1----:R-:W-:Y:S01]  /*6730*/  HADD2.F32 R0, -RZ, R56.reuse.H0_H0 ;  /* 0x20000038ff007230 */ /* 0x102fe20000004100 */
[----:B------:R-:W-:Y:S01]  /*6740*/  R2UR UR5, R73 ;  /* 0x00000000490572ca */ /* 0x000fe200000e0000 */
[----:B------:R-:W-:Y:S01]  /*6750*/  HADD2.F32 R2, -RZ, R56.H1_H1 ;  /* 0x30000038ff027230 */ /* 0x000fe20000004100 */
[----:B------:R-:W-:Y:S01]  /*6760*/  USHF.L.U32 UR8, UR43, 0xd, URZ ;  /* 0x0000000d2b087899 */ /* 0x000fe200080006ff */
[--C-:B------:R-:W-:Y:S01]  /*6770*/  HADD2.F32 R3, -RZ, R57.reuse.H0_H0 ;  /* 0x20000039ff037230 */ /* 0x100fe20000004100 */
[----:B------:R-:W-:Y:S01]  /*6780*/  BSSY.RECONVERGENT B0, `(.L_x_106) ;  /* 0x000008b000007945 */ /* 0x000fe20003800200 */
[----:B------:R-:W-:Y:S02]  /*6790*/  HADD2.F32 R48, -RZ, R57.H1_H1 ;  /* 0x30000039ff307230 */ /* 0x000fe40000004100 */
[--C-:B------:R-:W-:Y:S02]  /*67a0*/  HADD2.F32 R50, -RZ, R58.reuse.H0_H0 ;  /* 0x2000003aff327230 */ /* 0x100fe40000004100 */
[----:B------:R-:W-:Y:S02]  /*67b0*/  HADD2.F32 R51, -RZ, R58.H1_H1 ;  /* 0x3000003aff337230 */ /* 0x000fe40000004100 */
[----:B------:R-:W1:Y:S01]  /*67c0*/  LDTM.x32 R4, tmem[UR4+0x20] ;  /* 0x00002004000479ee */ /* 0x000e6200082c0000 */
[----:B------:R-:W-:Y:S01]  /*67d0*/  NOP ;  /* 0x0000000000007918 */ /* 0x000fe20000000000 */
[----:B------:R-:W-:Y:S01]  /*67e0*/  UIADD3 UR5, UPT, UPT, UR5, 0xd0, URZ ;  /* 0x000000d005057890 */ /* 0x000fe2000fffe0ff */
[--C-:B------:R-:W-:Y:S02]  /*67f0*/  HADD2.F32 R52, -RZ, R59.reuse.H0_H0 ;  /* 0x2000003bff347230 */ /* 0x100fe40000004100 */
[----:B------:R-:W-:Y:S01]  /*6800*/  HADD2.F32 R53, -RZ, R59.H1_H1 ;  /* 0x3000003bff357230 */ /* 0x000fe20000004100 */
[----:B------:R-:W-:Y:S01]  /*6810*/  UPRMT UR5, UR37, 0x654, UR5 ;  /* 0x0000065425057896 */ /* 0x000fe20008000005 */
[--C-:B------:R-:W-:Y:S02]  /*6820*/  HADD2.F32 R54, -RZ, R60.reuse.H0_H0 ;  /* 0x2000003cff367230 */ /* 0x100fe40000004100 */
[----:B------:R-:W-:Y:S02]  /*6830*/  HADD2.F32 R55, -RZ, R60.H1_H1 ;  /* 0x3000003cff377230 */ /* 0x000fe40000004100 */
[--C-:B------:R-:W-:Y:S02]  /*6840*/  HADD2.F32 R56, -RZ, R61.reuse.H0_H0 ;  /* 0x2000003dff387230 */ /* 0x100fe40000004100 */
[----:B------:R-:W-:Y:S02]  /*6850*/  HADD2.F32 R57, -RZ, R61.H1_H1 ;  /* 0x3000003dff397230 */ /* 0x000fe40000004100 */
[----:B-1----:R-:W-:Y:S01]  /*6860*/  SYNCS.ARRIVE.TRANS64.RED.A1T0 RZ, [UR5], RZ ;  /* 0x000000ffffff79a7 */ /* 0x002fe20008100405 */
[--C-:B------:R-:W-:Y:S02]  /*6870*/  HADD2.F32 R58, -RZ, R62.reuse.H0_H0 ;  /* 0x2000003eff3a7230 */ /* 0x100fe40000004100 */
[----:B------:R-:W-:Y:S02]  /*6880*/  HADD2.F32 R59, -RZ, R62.H1_H1 ;  /* 0x3000003eff3b7230 */ /* 0x000fe40000004100 */
[--C-:B------:R-:W-:Y:S02]  /*6890*/  HADD2.F32 R60, -RZ, R63.reuse.H0_H0 ;  /* 0x2000003fff3c7230 */ /* 0x100fe40000004100 */
[----:B------:R-:W-:Y:S02]  /*68a0*/  HADD2.F32 R61, -RZ, R63.H1_H1 ;  /* 0x3000003fff3d7230 */ /* 0x000fe40000004100 */
[C---:B------:R-:W-:Y:S01]  /*68b0*/  FMUL R4, R47.reuse, R4 ;  /* 0x000000042f047220 */ /* 0x040fe20000400000 */
[C---:B------:R-:W-:Y:S01]  /*68c0*/  FMUL R5, R47.reuse, R5 ;  /* 0x000000052f057220 */ /* 0x040fe20000400000 */
[C---:B------:R-:W-:Y:S01]  /*68d0*/  FMUL R6, R47.reuse, R6 ;  /* 0x000000062f067220 */ /* 0x040fe20000400000 */
[----:B------:R-:W-:Y:S01]  /*68e0*/  FMUL R7, R47, R7 ;  /* 0x000000072f077220 */ /* 0x000fe20000400000 */
[C---:B------:R-:W-:Y:S01]  /*68f0*/  FFMA R4, R49.reuse, R0, R4 ;  /* 0x0000000031047223 */ /* 0x040fe20000000004 */
[C---:B------:R-:W-:Y:S01]  /*6900*/  FFMA R5, R49.reuse, R2, R5 ;  /* 0x0000000231057223 */ /* 0x040fe20000000005 */
[C---:B------:R-:W-:Y:S01]  /*6910*/  FFMA R6, R49.reuse, R3, R6 ;  /* 0x0000000331067223 */ /* 0x040fe20000000006 */
[----:B------:R-:W-:Y:S01]  /*6920*/  FFMA R7, R49, R48, R7 ;  /* 0x0000003031077223 */ /* 0x000fe20000000007 */
[C---:B------:R-:W-:Y:S01]  /*6930*/  FMUL R8, R47.reuse, R8 ;  /* 0x000000082f087220 */ /* 0x040fe20000400000 */
[----:B------:R-:W-:Y:S01]  /*6940*/  FMUL R9, R47, R9 ;  /* 0x000000092f097220 */ /* 0x000fe20000400000 */
[----:B------:R-:W-:Y:S01]  /*6950*/  F2FP.F16.F32.PACK_AB R4, R5, R4 ;  /* 0x000000040504723e */ /* 0x000fe200000000ff */
[----:B------:R-:W-:Y:S01]  /*6960*/  FMUL R0, R47, R10 ;  /* 0x0000000a2f007220 */ /* 0x000fe20000400000 */
[----:B------:R-:W-:Y:S01]  /*6970*/  F2FP.F16.F32.PACK_AB R5, R7, R6 ;  /* 0x000000060705723e */ /* 0x000fe200000000ff */
[C---:B------:R-:W-:Y:S01]  /*6980*/  FFMA R8, R49.reuse, R50, R8 ;  /* 0x0000003231087223 */ /* 0x040fe20000000008 */
[C---:B------:R-:W-:Y:S01]  /*6990*/  FFMA R9, R49.reuse, R51, R9 ;  /* 0x0000003331097223 */ /* 0x040fe20000000009 */
[----:B------:R-:W-:Y:S01]  /*69a0*/  FFMA R0, R49, R52, R0 ;  /* 0x0000003431007223 */ /* 0x000fe20000000000 */
[C---:B------:R-:W-:Y:S01]  /*69b0*/  FMUL R2, R47.reuse, R11 ;  /* 0x0000000b2f027220 */ /* 0x040fe20000400000 */
[C---:B------:R-:W-:Y:S01]  /*69c0*/  FMUL R3, R47.reuse, R12 ;  /* 0x0000000c2f037220 */ /* 0x040fe20000400000 */
[----:B------:R-:W-:Y:S01]  /*69d0*/  FMUL R10, R47, R13 ;  /* 0x0000000d2f0a7220 */ /* 0x000fe20000400000 */
[----:B------:R-:W-:Y:S01]  /*69e0*/  F2FP.F16.F32.PACK_AB R6, R9, R8 ;  /* 0x000000080906723e */ /* 0x000fe200000000ff */
[C---:B------:R-:W-:Y:S01]  /*69f0*/  FFMA R2, R49.reuse, R53, R2 ;  /* 0x0000003531027223 */ /* 0x040fe20000000002 */
[C---:B------:R-:W-:Y:S01]  /*6a00*/  FFMA R3, R49.reuse, R54, R3 ;  /* 0x0000003631037223 */ /* 0x040fe20000000003 */
[----:B------:R-:W-:Y:S01]  /*6a10*/  FFMA R10, R49, R55, R10 ;  /* 0x00000037310a7223 */ /* 0x000fe2000000000a */
[C---:B------:R-:W-:Y:S01]  /*6a20*/  FMUL R11, R47.reuse, R14 ;  /* 0x0000000e2f0b7220 */ /* 0x040fe20000400000 */
[C---:B------:R-:W-:Y:S01]  /*6a30*/  FMUL R15, R47.reuse, R15 ;  /* 0x0000000f2f0f7220 */ /* 0x040fe20000400000 */
[C---:B------:R-:W-:Y:S01]  /*6a40*/  FMUL R12, R47.reuse, R16 ;  /* 0x000000102f0c7220 */ /* 0x040fe20000400000 */
[----:B------:R-:W-:Y:S01]  /*6a50*/  FMUL R13, R47, R17 ;  /* 0x000000112f0d7220 */ /* 0x000fe20000400000 */
[----:B------:R-:W-:Y:S01]  /*6a60*/  FFMA R11, R49, R56, R11 ;  /* 0x00000038310b7223 */ /* 0x000fe2000000000b */
[----:B------:R-:W-:Y:S01]  /*6a70*/  FMUL R14, R47, R18 ;  /* 0x000000122f0e7220 */ /* 0x000fe20000400000 */
[----:B------:R-:W-:Y:S01]  /*6a80*/  FFMA R15, R49, R57, R15 ;  /* 0x00000039310f7223 */ /* 0x000fe2000000000f */
[--C-:B------:R-:W-:Y:S02]  /*6a90*/  HADD2.F32 R62, -RZ, R68.reuse.H0_H0 ;  /* 0x20000044ff3e7230 */ /* 0x100fe40000004100 */
[----:B------:R-:W-:Y:S01]  /*6aa0*/  FMUL R19, R47, R19 ;  /* 0x000000132f137220 */ /* 0x000fe20000400000 */
[----:B------:R-:W-:Y:S01]  /*6ab0*/  F2FP.F16.F32.PACK_AB R7, R2, R0 ;  /* 0x000000000207723e */ /* 0x000fe200000000ff */
[----:B------:R-:W-:Y:S01]  /*6ac0*/  FFMA R12, R49, R58, R12 ;  /* 0x0000003a310c7223 */ /* 0x000fe2000000000c */
[----:B------:R-:W-:Y:S02]  /*6ad0*/  HADD2.F32 R63, -RZ, R68.H1_H1 ;  /* 0x30000044ff3f7230 */ /* 0x000fe40000004100 */
[----:B------:R-:W-:Y:S01]  /*6ae0*/  FMUL R16, R47, R20 ;  /* 0x000000142f107220 */ /* 0x000fe20000400000 */
[----:B------:R-:W-:Y:S01]  /*6af0*/  FFMA R13, R49, R59, R13 ;  /* 0x0000003b310d7223 */ /* 0x000fe2000000000d */
[----:B------:R1:W-:Y:S01]  /*6b00*/  STS.128 [R99+UR8], R4 ;  /* 0x0000000463007988 */ /* 0x0003e20008000c08 */
[--C-:B---3--:R-:W-:Y:S02]  /*6b10*/  HADD2.F32 R64, -RZ, R69.reuse.H0_H0 ;  /* 0x20000045ff407230 */ /* 0x108fe40000004100 */
[----:B------:R-:W-:Y:S01]  /*6b20*/  FMUL R17, R47, R21 ;  /* 0x000000152f117220 */ /* 0x000fe20000400000 */
[----:B------:R-:W-:Y:S01]  /*6b30*/  FFMA R14, R49, R60, R14 ;  /* 0x0000003c310e7223 */ /* 0x000fe2000000000e */
[----:B------:R-:W-:Y:S02]  /*6b40*/  HADD2.F32 R65, -RZ, R69.H1_H1 ;  /* 0x30000045ff417230 */ /* 0x000fe40000004100 */
[----:B------:R-:W-:Y:S01]  /*6b50*/  FMUL R18, R47, R22 ;  /* 0x000000162f127220 */ /* 0x000fe20000400000 */
[----:B------:R-:W-:Y:S01]  /*6b60*/  FFMA R19, R49, R61, R19 ;  /* 0x0000003d31137223 */ /* 0x000fe20000000013 */
[----:B------:R-:W-:Y:S02]  /*6b70*/  HADD2.F32 R66, -RZ, R70.H0_H0 ;  /* 0x20000046ff427230 */ /* 0x000fe40000004100 */
[----:B------:R-:W-:Y:S01]  /*6b80*/  FMUL R23, R47, R23 ;  /* 0x000000172f177220 */ /* 0x000fe20000400000 */
[--C-:B------:R-:W-:Y:S02]  /*6b90*/  HADD2.F32 R74, -RZ, R78.reuse.H0_H0 ;  /* 0x2000004eff4a7230 */ /* 0x100fe40000004100 */
[----:B------:R-:W-:Y:S01]  /*6ba0*/  FFMA R16, R49, R62, R16 ;  /* 0x0000003e31107223 */ /* 0x000fe20000000010 */
[----:B------:R-:W-:Y:S01]  /*6bb0*/  HADD2.F32 R75, -RZ, R78.H1_H1 ;  /* 0x3000004eff4b7230 */ /* 0x000fe20000004100 */
[----:B------:R-:W-:Y:S01]  /*6bc0*/  IADD3 R78, PT, PT, R99, UR8, RZ ;  /* 0x00000008634e7c10 */ /* 0x000fe2000fffe0ff */
[----:B------:R-:W-:Y:S02]  /*6bd0*/  HADD2.F32 R67, -RZ, R70.H1_H1 ;  /* 0x30000046ff437230 */ /* 0x000fe40000004100 */
[----:B------:R-:W-:Y:S01]  /*6be0*/  FMUL R20, R47, R24 ;  /* 0x000000182f147220 */ /* 0x000fe20000400000 */
[----:B------:R-:W-:Y:S01]  /*6bf0*/  FFMA R17, R49, R63, R17 ;  /* 0x0000003f31117223 */ /* 0x000fe20000000011 */
[--C-:B------:R-:W-:Y:S02]  /*6c00*/  HADD2.F32 R68, -RZ, R71.reuse.H0_H0 ;  /* 0x20000047ff447230 */ /* 0x100fe40000004100 */
[----:B------:R-:W-:Y:S01]  /*6c10*/  FMUL R21, R47, R25 ;  /* 0x000000192f157220 */ /* 0x000fe20000400000 */
[----:B------:R-:W-:Y:S01]  /*6c20*/  FFMA R18, R49, R64, R18 ;  /* 0x0000004031127223 */ /* 0x000fe20000000012 */
[----:B------:R-:W-:Y:S02]  /*6c30*/  HADD2.F32 R69, -RZ, R71.H1_H1 ;  /* 0x30000047ff457230 */ /* 0x000fe40000004100 */
[----:B------:R-:W-:Y:S01]  /*6c40*/  FMUL R22, R47, R26 ;  /* 0x0000001a2f167220 */ /* 0x000fe20000400000 */
[----:B------:R-:W-:Y:S01]  /*6c50*/  F2FP.F16.F32.PACK_AB R8, R10, R3 ;  /* 0x000000030a08723e */ /* 0x000fe200000000ff */
[----:B------:R-:W-:Y:S01]  /*6c60*/  FFMA R23, R49, R65, R23 ;  /* 0x0000004131177223 */ /* 0x000fe20000000017 */
[----:B------:R-:W-:Y:S01]  /*6c70*/  F2FP.F16.F32.PACK_AB R9, R15, R11 ;  /* 0x0000000b0f09723e */ /* 0x000fe200000000ff */
[--C-:B------:R-:W-:Y:S02]  /*6c80*/  HADD2.F32 R70, -RZ, R76.reuse.H0_H0 ;  /* 0x2000004cff467230 */ /* 0x100fe40000004100 */
[----:B------:R-:W-:Y:S01]  /*6c90*/  FMUL R27, R47, R27 ;  /* 0x0000001b2f1b7220 */ /* 0x000fe20000400000 */
[----:B------:R-:W-:Y:S01]  /*6ca0*/  IADD3 R106, PT, PT, R106, R78, RZ ;  /* 0x0000004e6a6a7210 */ /* 0x000fe20007ffe0ff */
[----:B------:R-:W-:Y:S01]  /*6cb0*/  FFMA R20, R49, R66, R20 ;  /* 0x0000004231147223 */ /* 0x000fe20000000014 */
[----:B------:R-:W-:Y:S01]  /*6cc0*/  F2FP.F16.F32.PACK_AB R10, R13, R12 ;  /* 0x0000000c0d0a723e */ /* 0x000fe200000000ff */
[----:B------:R-:W-:Y:S01]  /*6cd0*/  HADD2.F32 R71, -RZ, R76.H1_H1 ;  /* 0x3000004cff477230 */ /* 0x000fe20000004100 */
[----:B------:R-:W-:Y:S01]  /*6ce0*/  F2FP.F16.F32.PACK_AB R11, R19, R14 ;  /* 0x0000000e130b723e */ /* 0x000fe200000000ff */
[----:B------:R-:W-:Y:S01]  /*6cf0*/  FMUL R24, R47, R28 ;  /* 0x0000001c2f187220 */ /* 0x000fe20000400000 */
[----:B------:R-:W-:Y:S01]  /*6d00*/  FFMA R21, R49, R67, R21 ;  /* 0x0000004331157223 */ /* 0x000fe20000000015 */
[--C-:B------:R-:W-:Y:S02]  /*6d10*/  HADD2.F32 R72, -RZ, R77.reuse.H0_H0 ;  /* 0x2000004dff487230 */ /* 0x100fe40000004100 */
[----:B------:R-:W-:Y:S01]  /*6d20*/  FMUL R25, R47, R29 ;  /* 0x0000001d2f197220 */ /* 0x000fe20000400000 */
[----:B------:R1:W-:Y:S01]  /*6d30*/  STS.128 [R106+0x10], R8 ;  /* 0x000010086a007388 */ /* 0x0003e20000000c00 */
[----:B------:R-:W-:Y:S01]  /*6d40*/  FFMA R22, R49, R68, R22 ;  /* 0x0000004431167223 */ /* 0x000fe20000000016 */
[----:B------:R-:W-:Y:S02]  /*6d50*/  HADD2.F32 R73, -RZ, R77.H1_H1 ;  /* 0x3000004dff497230 */ /* 0x000fe40000004100 */
[----:B------:R-:W-:Y:S01]  /*6d60*/  FMUL R26, R47, R30 ;  /* 0x0000001e2f1a7220 */ /* 0x000fe20000400000 */
[----:B------:R-:W-:Y:S01]  /*6d70*/  FFMA R27, R49, R69, R27 ;  /* 0x00000045311b7223 */ /* 0x000fe2000000001b */
        /* <DEDUP_REMOVED lines=10> */
[----:B------:R-:W-:Y:S01]  /*6e20*/  F2FP.F16.F32.PACK_AB R17, R23, R18 ;  /* 0x000000121711723e */ /* 0x000fe200000000ff */
[----:B------:R-:W-:Y:S01]  /*6e30*/  FFMA R31, R49, R73, R31 ;  /* 0x00000049311f7223 */ /* 0x000fe2000000001f */
[----:B------:R-:W-:Y:S01]  /*6e40*/  FMUL R35, R47, R35 ;  /* 0x000000232f237220 */ /* 0x000fe20000400000 */
[----:B------:R-:W-:Y:S01]  /*6e50*/  IADD3 R105, PT, PT, R105, R78, RZ ;  /* 0x0000004e69697210 */ /* 0x000fe20007ffe0ff */
[----:B------:R-:W-:Y:S01]  /*6e60*/  FFMA R28, R49, R74, R28 ;  /* 0x0000004a311c7223 */ /* 0x000fe2000000001c */
[----:B------:R-:W-:Y:S01]  /*6e70*/  F2FP.F16.F32.PACK_AB R18, R21, R20 ;  /* 0x000000141512723e */ /* 0x000fe200000000ff */
[----:B------:R-:W-:Y:S01]  /*6e80*/  FFMA R29, R49, R75, R29 ;  /* 0x0000004b311d7223 */ /* 0x000fe2000000001d */
[----:B------:R-:W-:Y:S01]  /*6e90*/  F2FP.F16.F32.PACK_AB R19, R27, R22 ;  /* 0x000000161b13723e */ /* 0x000fe200000000ff */
[C---:B------:R-:W-:Y:S01]  /*6ea0*/  FFMA R30, R49.reuse, R76, R30 ;  /* 0x0000004c311e7223 */ /* 0x040fe2000000001e */
[----:B------:R-:W-:Y:S01]  /*6eb0*/  FFMA R35, R49, R77, R35 ;  /* 0x0000004d31237223 */ /* 0x000fe20000000023 */
[----:B------:R-:W-:Y:S02]  /*6ec0*/  F2FP.F16.F32.PACK_AB R24, R25, R24 ;  /* 0x000000181918723e */ /* 0x000fe400000000ff */
[----:B------:R1:W-:Y:S01]  /*6ed0*/  STS.128 [R105+0x20], R16 ;  /* 0x0000201069007388 */ /* 0x0003e20000000c00 */
[----:B------:R-:W-:Y:S02]  /*6ee0*/  F2FP.F16.F32.PACK_AB R25, R31, R26 ;  /* 0x0000001a1f19723e */ /* 0x000fe400000000ff */
[----:B------:R-:W-:Y:S02]  /*6ef0*/  F2FP.F16.F32.PACK_AB R26, R29, R28 ;  /* 0x0000001c1d1a723e */ /* 0x000fe400000000ff */
[----:B------:R-:W-:Y:S02]  /*6f00*/  F2FP.F16.F32.PACK_AB R27, R35, R30 ;  /* 0x0000001e231b723e */ /* 0x000fe400000000ff */
[----:B------:R-:W-:Y:S05]  /*6f10*/  IADD3 R0, PT, PT, R98, R106, RZ ;  /* 0x0000006a62007210 */ /* 0x000fea0007ffe0ff */
        /* <DEDUP_REMOVED lines=9> */
[----:B------:R-:W-:Y:S02]  /*6fb0*/  UIADD3 UR10, UP0, UPT, UR54, 0x680, URZ ;  /* 0x00000680360a7890 */ /* 0x000fe4000ff1e0ff */
[----:B------:R-:W-:Y:S02]  /*6fc0*/  UIADD3 UR5, UPT, UPT, UR41, 0x20, URZ ;  /* 0x0000002029057890 */ /* 0x000fe4000fffe0ff */
[----:B------:R-:W-:Y:S02]  /*6fd0*/  UIADD3 UR4, UPT, UPT, UR48, 0x200, UR8 ;  /* 0x0000020030047890 */ /* 0x000fe4000fffe008 */
[----:B------:R-:W-:Y:S01]  /*6fe0*/  UIADD3.X UR11, UPT, UPT, URZ, UR55, URZ, UP0, !UPT ;  /* 0x00000037ff0b7290 */ /* 0x000fe200087fe4ff */
[----:B------:R-:W-:Y:S01]  /*6ff0*/  UMOV UR6, UR42 ;  /* 0x0000002a00067c82 */ /* 0x000fe20008000000 */
[----:B------:R-:W-:Y:S07]  /*7000*/  UMOV UR7, UR36 ;  /* 0x0000002400077c82 */ /* 0x000fee0008000000 */
[----:B------:R2:W-:Y:S02]  /*7010*/  UTMASTG.3D [UR4], [UR10] ;  /* 0x000000040a0073b5 */ /* 0x0005e40008010000 */
[----:B--2---:R0:W-:Y:S02]  /*7020*/  UTMACMDFLUSH ;  /* 0x00000000000079b7 */ /* 0x0041e40000000000 */
.L_x_107:
[----:B------:R-:W-:Y:S05]  /*7030*/  BSYNC.RECONVERGENT B0 ;  /* 0x0000000000007941 */ /* 0x000fea0003800200 */
.L_x_106:
[----:B------:R-:W-:Y:S01]  /*7040*/  UIADD3 UR43, UPT, UPT, UR43, 0x1, URZ ;  /* 0x000000012b2b7890 */ /* 0x000fe2000fffe0ff */
[----:B------:R-:W-:Y:S03]  /*7050*/  BSSY.RECONVERGENT B0, `(.L_x_108) ;  /* 0x0000008000007945 */ /* 0x000fe60003800200 */
[----:B------:R-:W-:Y:S04]  /*7060*/  UISETP.NE.AND UP0, UPT, UR43, 0x3, UPT ;  /* 0x000000032b00788c */ /* 0x000fe8000bf05270 */
[----:B------:R-:W-:Y:S02]  /*7070*/  UISETP.EQ.XOR UP1, UPT, UR40, 0x3, !UP0 ;  /* 0x000000032800788c */ /* 0x000fe4000c722a70 */
[----:B------:R-:W-:Y:S02]  /*7080*/  USEL UR56, UR43, URZ, UP0 ;  /* 0x000000ff2b387287 */ /* 0x000fe40008000000 */
[----:B------:R-:W-:Y:S04]  /*7090*/  USEL UR4, URZ, 0x1, !UP1 ;  /* 0x00000001ff047887 */ /* 0x000fe8000c800000 */
[----:B------:R-:W-:Y:S01]  /*70a0*/  ULOP3.LUT UR51, UR51, UR4, URZ, 0x3c, !UPT ;  /* 0x0000000433337292 */ /* 0x000fe2000f8e3cff */
[----:B------:R-:W-:Y:S11]  /*70b0*/  @P0 BRA `(.L_x_109) ;  /* 0x0000000000040947 */ /* 0x000ff60003800000 */
[----:B------:R-:W-:Y:S04]  /*70c0*/  DEPBAR.LE SB0, 0x1 ;  /* 0x000080400000791a */ /* 0x000fe80000000000 */
.L_x_109:
[----:B------:R-:W-:Y:S05]  /*70d0*/  BSYNC.RECONVERGENT B0 ;  /* 0x0000000000007941 */ /* 0x000fea0003800200 */
.L_x_108:
[----:B------:R-:W-:Y:S01]  /*70e0*/  BAR.SYNC.DEFER_BLOCKING 0x1, 0x80 ;  /* 0x0042000000007b1d */ /* 0x000fe20000010000 */
[----:B------:R-:W-:Y:S01]  /*70f0*/  UISETP.NE.AND UP0, UPT, UR50, -0x2, UPT ;  /* 0xfffffffe3200788c */ /* 0x000fe2000bf05270 */
[----:B------:R-:W-:Y:S08]  /*7100*/  IADD3 R45, PT, PT, R45, 0x1, RZ ;  /* 0x000000012d2d7810 */ /* 0x000ff00007ffe0ff */
[----:B------:R-:W-:Y:S05]  /*7110*/  BRA.U !UP0, `(.L_x_110) ;  /* 0x0000000108287547 */ /* 0x000fea000b800000 */
[----:B------:R-:W-:Y:S01]  /*7120*/  ISETP.NE.AND P0, PT, R104, RZ, PT ;  /* 0x000000ff6800720c */ /* 0x000fe20003f05270 */
[----:B------:R-:W-:Y:S01]  /*7130*/  IMAD.U32 R2, RZ, RZ, UR49 ;  /* 0x00000031ff027e24 */ /* 0x000fe2000f8e00ff */
[----:B------:R-:W-:Y:S01]  /*7140*/  UIADD3 UR49, UPT, UPT, UR49, 0x1, URZ ;  /* 0x0000000131317890 */ /* 0x000fe2000fffe0ff */
[----:B-1----:R-:W-:Y:S03]  /*7150*/  IMAD.U32 R0, RZ, RZ, UR37 ;  /* 0x00000025ff007e24 */ /* 0x002fe6000f8e00ff */
[----:B------:R-:W-:Y:S04]  /*7160*/  UISETP.NE.AND UP0, UPT, UR49, 0x3, UPT ;  /* 0x000000033100788c */ /* 0x000fe8000bf05270 */
[----:B------:R-:W-:Y:S03]  /*7170*/  USEL UR49, UR49, URZ, UP0 ;  /* 0x000000ff31317287 */ /* 0x000fe60008000000 */
[----:B------:R-:W-:Y:S05]  /*7180*/  @P0 LEA R2, R2, UR48, 0x3 ;  /* 0x0000003002020c11 */ /* 0x000fea000f8e18ff */
[----:B------:R-:W-:Y:S05]  /*7190*/  @P0 VIADD R2, R2, 0x68 ;  /* 0x0000006802020836 */ /* 0x000fea0000000000 */
[----:B------:R-:W-:Y:S04]  /*71a0*/  @P0 PRMT R0, R0, 0x654, R2 ;  /* 0x0000065400000816 */ /* 0x000fe80000000002 */
[----:B------:R2:W-:Y:S03]  /*71b0*/  @P0 SYNCS.ARRIVE.TRANS64.RED.A1T0 RZ, [R0+URZ], RZ ;  /* 0x000000ff00ff09a7 */ /* 0x0005e600081004ff */
.L_x_110:
[----:B------:R-:W-:Y:S01]  /*71c0*/  ISETP.NE.AND P2, PT, R101, RZ, PT ;  /* 0x000000ff6500720c */ /* 0x000fe20003f45270 */
[----:B------:R-:W-:Y:S01]  /*71d0*/  UIADD3 UR50, UPT, UPT, UR50, 0x2, URZ ;  /* 0x0000000232327890 */ /* 0x000fe2000fffe0ff */
[----:B------:R-:W-:Y:S01]  /*71e0*/  ISETP.NE.AND P0, PT, R103, 0x2, PT ;  /* 0x000000026700780c */ /* 0x000fe20003f05270 */
[----:B------:R-:W-:Y:S01]  /*71f0*/  IMAD.IADD R14, R43, 0x1, R86 ;  /* 0x000000012b0e7824 */ /* 0x000fe200078e0256 */
[----:B------:R-:W-:Y:S01]  /*7200*/  ISETP.NE.AND P1, PT, R45, 0x4, PT ;  /* 0x000000042d00780c */ /* 0x000fe20003f25270 */
[----:B------:R-:W-:Y:S01]  /*7210*/  IMAD.IADD R15, R44, 0x1, R87 ;  /* 0x000000012c0f7824 */ /* 0x000fe200078e0257 */
[----:B------:R-:W-:Y:S02]  /*7220*/  SEL R2, RZ, 0x1, P0 ;  /* 0x00000001ff027807 */ /* 0x000fe40000000000 */
[----:B-12---:R-:W-:Y:S02]  /*7230*/  SEL R0, RZ, 0x1, P1 ;  /* 0x00000001ff007807 */ /* 0x006fe40000800000 */
[----:B------:R-:W-:Y:S02]  /*7240*/  LOP3.LUT R96, R96, R2, RZ, 0x3c, !PT ;  /* 0x0000000260607212 */ /* 0x000fe400078e3cff */
[----:B------:R-:W-:Y:S02]  /*7250*/  LOP3.LUT R97, R97, R0, RZ, 0x3c, !PT ;  /* 0x0000000061617212 */ /* 0x000fe400078e3cff */
[----:B------:R-:W-:Y:S02]  /*7260*/  @P2 R2UR UR36, R95 ;  /* 0x000000005f2422ca */ /* 0x000fe400000e0000 */
[----:B------:R-:W-:Y:S02]  /*7270*/  SEL R103, R103, RZ, P0 ;  /* 0x000000ff67677207 */ /* 0x000fe40000000000 */
[----:B------:R-:W-:Y:S01]  /*7280*/  SEL R45, R45, RZ, P1 ;  /* 0x000000ff2d2d7207 */ /* 0x000fe20000800000 */
[----:B------:R-:W-:Y:S10]  /*7290*/  @P2 BRA `(.L_x_111) ;  /* 0xffffffd800042947 */ /* 0x000ff4000383ffff */
[----:B------:R-:W-:-:S09]  /*72a0*/  UISETP.NE.AND UP0, UPT, UR53, URZ, UPT ;  /* 0x000000ff3500728c */ /* 0x000fd2000bf05270 */
[----:B------:R-:W-:Y:S05]  /*72b0*/  BRA.U !UP0, `(.L_x_112) ;  /* 0x0000000108487547 */ /* 0x000fea000b800000 */
[----:B------:R-:W1:Y:S02]  /*72c0*/  LDCU.64 UR4, c[0x0][0x890] ;  /* 0x00011200ff0477ac */ /* 0x000e640008000a00 */
[----:B-1----:R-:W-:-:S04]  /*72d0*/  UISETP.NE.U32.AND UP0, UPT, UR4, URZ, UPT ;  /* 0x000000ff0400728c */ /* 0x002fc8000bf05070 */
[----:B------:R-:W-:-:S09]  /*72e0*/  UISETP.NE.AND.EX UP0, UPT, UR5, URZ, UPT, UP0 ;  /* 0x000000ff0500728c */ /* 0x000fd2000bf05300 */
[----:B------:R-:W-:Y:S05]  /*72f0*/  BRA.U UP0, `(.L_x_113) ;  /* 0x00000001000c7547 */ /* 0x000fea000b800000 */
[----:B------:R-:W-:-:S13]  /*7300*/  FSETP.NEU.AND P0, PT, R49, RZ, PT ;  /* 0x000000ff3100720b */ /* 0x000fda0003f0d000 */
[----:B------:R-:W-:Y:S05]  /*7310*/  @!P0 EXIT ;  /* 0x000000000000894d */ /* 0x000fea0003800000 */
[----:B------:R-:W-:Y:S05]  /*7320*/  BRA `(.L_x_112) ;  /* 0x00000000002c7947 */ /* 0x000fea0003800000 */
.L_x_113:
[----:B------:R-:W-:Y:S01]  /*7330*/  ISETP.NE.AND P0, PT, R102, RZ, PT ;  /* 0x000000ff6600720c */ /* 0x000fe20003f05270 */
[----:B------:R-:W-:-:S12]  /*7340*/  BSSY.RECONVERGENT B0, `(.L_x_112) ;  /* 0x0000009000007945 */ /* 0x000fd80003800200 */
[----:B------:R-:W-:Y:S05]  /*7350*/  @P0 BRA `(.L_x_114) ;  /* 0x0000000000140947 */ /* 0x000fea0003800000 */
[----:B------:R-:W1:Y:S02]  /*7360*/  LDCU.64 UR4, c[0x0][0x888] ;  /* 0x00011100ff0477ac */ /* 0x000e640008000a00 */
[----:B-1----:R-:W-:-:S04]  /*7370*/  ISETP.NE.U32.AND P0, PT, RZ, UR4, PT ;  /* 0x00000004ff007c0c */ /* 0x002fc8000bf05070 */
[----:B------:R-:W-:-:S13]  /*7380*/  ISETP.NE.AND.EX P0, PT, RZ, UR5, PT, P0 ;  /* 0x00000005ff007c0c */ /* 0x000fda000bf05300 */
[----:B------:R-:W-:Y:S05]  /*7390*/  @!P0 EXIT ;  /* 0x000000000000894d */ /* 0x000fea0003800000 */
[----:B------:R-:W-:Y:S05]  /*73a0*/  BRA `(.L_x_115) ;  /* 0x0000000000087947 */ /* 0x000fea0003800000 */
.L_x_114:
[----:B------:R-:W-:-:S13]  /*73b0*/  FSETP.NEU.AND P0, PT, R49, RZ, PT ;  /* 0x000000ff3100720b */ /* 0x000fda0003f0d000 */
[----:B------:R-:W-:Y:S05]  /*73c0*/  @!P0 EXIT ;  /* 0x000000000000894d */ /* 0x000fea0003800000 */
.L_x_115:
[----:B------:R-:W-:Y:S05]  /*73d0*/  BSYNC.RECONVERGENT B0 ;  /* 0x0000000000007941 */ /* 0x000fea0003800200 */
.L_x_112:
[----:B------:R-:W-:Y:S01]  /*73e0*/  ULEA UR4, UR49, UR48, 0x3 ;  /* 0x0000003031047291 */ /* 0x000fe2000f8e18ff */
[----:B------:R-:W-:-:S04]  /*73f0*/  DEPBAR.LE SB0, 0x0 ;  /* 0x000080000000791a */ /* 0x000fc80000000000 */
[----:B------:R-:W-:-:S04]  /*7400*/  UIADD3 UR4, UPT, UPT, UR4, 0x68, URZ ;  /* 0x0000006804047890 */ /* 0x000fc8000fffe0ff */
[----:B------:R-:W-:-:S09]  /*7410*/  UPRMT UR4, UR37, 0x654, UR4 ;  /* 0x0000065425047896 */ /* 0x000fd20008000004 */
[----:B------:R-:W-:Y:S01]  /*7420*/  SYNCS.ARRIVE.TRANS64.RED.A1T0 RZ, [UR4], RZ ;  /* 0x000000ffffff79a7 */ /* 0x000fe20008100404 */
[----:B------:R-:W-:Y:S05]  /*7430*/  EXIT ;  /* 0x000000000000794d */ /* 0x000fea0003800000 */
.L_x_19:
[----:B--2---:R2:W1:Y:S02]  /*7440*/  SYNCS.PHASECHK.TRANS64.TRYWAIT P0, [R2+URZ+0x100], R3 ;  /* 0x00010003020075a7 */ /* 0x00446400080011ff */
[----:B-1----:R-:W-:Y:S05]  /*7450*/  @!P0 NANOSLEEP.SYNCS 0x989680 ;  /* 0x009896800000895d */ /* 0x002fea0003900000 */
[----:B------:R-:W1:Y:S02]  /*7460*/  @!P0 SYNCS.PHASECHK.TRANS64 P0, [R2+URZ+0x100], R3 ;  /* 0x00010003020085a7 */ /* 0x000e6400080010ff */
[----:B-1----:R-:W-:Y:S05]  /*7470*/  @!P0 BRA `(.L_x_19) ;  /* 0xfffffffc00f08947 */ /* 0x002fea000383ffff */
[----:B------:R-:W-:Y:S05]  /*7480*/  BRA `(.L_x_116) ;  /* 0xffffffa000547947 */ /* 0x000fea000383ffff */
.L_x_22:
[----:B-1----:R-:W-:-:S07]  /*7490*/  MOV R2, UR33 ;  /* 0x0000002100027c02 */ /* 0x002fce0008000f00 */
.L_x_117:
[----:B-1----:R1:W2:Y:S02]  /*74a0*/  SYNCS.PHASECHK.TRANS64.TRYWAIT P0, [R2+URZ+0x28], R4 ;  /* 0x00002804020075a7 */ /* 0x0022a400080011ff */
[----:B--2---:R-:W-:Y:S05]  /*74b0*/  @!P0 NANOSLEEP.SYNCS 0x989680 ;  /* 0x009896800000895d */ /* 0x004fea0003900000 */
[----:B------:R-:W2:Y:S02]  /*74c0*/  @!P0 SYNCS.PHASECHK.TRANS64 P0, [R2+URZ+0x28], R4 ;  /* 0x00002804020085a7 */ /* 0x000ea400080010ff */
[----:B--2---:R-:W-:Y:S05]  /*74d0*/  @!P0 BRA `(.L_x_117) ;  /* 0xfffffffc00f08947 */ /* 0x004fea000383ffff */
[----:B------:R-:W-:Y:S05]  /*74e0*/  BRA `(.L_x_21) ;  /* 0xffffffa000a47947 */ /* 0x000fea000383ffff */
.L_x_28:
[----:B-1----:R-:W-:-:S07]  /*74f0*/  MOV R2, UR17 ;  /* 0x0000001100027c02 */ /* 0x002fce0008000f00 */
.L_x_118:
[----:B-1----:R1:W2:Y:S02]  /*7500*/  SYNCS.PHASECHK.TRANS64.TRYWAIT P0, [R2+URZ+0x28], R4 ;  /* 0x00002804020075a7 */ /* 0x0022a400080011ff */
[----:B--2---:R-:W-:Y:S05]  /*7510*/  @!P0 NANOSLEEP.SYNCS 0x989680 ;  /* 0x009896800000895d */ /* 0x004fea0003900000 */
[----:B------:R-:W2:Y:S02]  /*7520*/  @!P0 SYNCS.PHASECHK.TRANS64 P0, [R2+URZ+0x28], R4 ;  /* 0x00002804020085a7 */ /* 0x000ea400080010ff */
[----:B--2---:R-:W-:Y:S05]  /*7530*/  @!P0 BRA `(.L_x_118) ;  /* 0xfffffffc00f08947 */ /* 0x004fea000383ffff */
[----:B------:R-:W-:Y:S05]  /*7540*/  BRA `(.L_x_27) ;  /* 0xffffffa4004c7947 */ /* 0x000fea000383ffff */
.L_x_32:
[----:B-1----:R1:W2:Y:S02]  /*7550*/  SYNCS.PHASECHK.TRANS64.TRYWAIT P0, [R2+URZ+0x90], R3 ;  /* 0x00009003020075a7 */ /* 0x0022a400080011ff */
[----:B--2---:R-:W-:Y:S05]  /*7560*/  @!P0 NANOSLEEP.SYNCS 0x989680 ;  /* 0x009896800000895d */ /* 0x004fea0003900000 */
[----:B------:R-:W2:Y:S02]  /*7570*/  @!P0 SYNCS.PHASECHK.TRANS64 P0, [R2+URZ+0x90], R3 ;  /* 0x00009003020085a7 */ /* 0x000ea400080010ff */
[----:B--2---:R-:W-:Y:S05]  /*7580*/  @!P0 BRA `(.L_x_32) ;  /* 0xfffffffc00f08947 */ /* 0x004fea000383ffff */
[----:B------:R-:W-:Y:S05]  /*7590*/  BRA `(.L_x_119) ;  /* 0xffffffa400dc7947 */ /* 0x000fea000383ffff */
.L_x_36:
[----:B----4-:R-:W-:-:S07]  /*75a0*/  MOV R0, UR5 ;  /* 0x0000000500007c02 */ /* 0x010fce0008000f00 */
.L_x_120:
[----:B-1----:R1:W2:Y:S02]  /*75b0*/  SYNCS.PHASECHK.TRANS64.TRYWAIT P0, [R0+URZ], R2 ;  /* 0x00000002000075a7 */ /* 0x0022a400080011ff */
[----:B--2---:R-:W-:Y:S05]  /*75c0*/  @!P0 NANOSLEEP.SYNCS 0x989680 ;  /* 0x009896800000895d */ /* 0x004fea0003900000 */
[----:B------:R-:W2:Y:S02]  /*75d0*/  @!P0 SYNCS.PHASECHK.TRANS64 P0, [R0+URZ], R2 ;  /* 0x00000002000085a7 */ /* 0x000ea400080010ff */
[----:B--2---:R-:W-:Y:S05]  /*75e0*/  @!P0 BRA `(.L_x_120) ;  /* 0xfffffffc00f08947 */ /* 0x004fea000383ffff */
[----:B------:R-:W-:Y:S05]  /*75f0*/  BRA `(.L_x_121) ;  /* 0xffffffac004c7947 */ /* 0x000fea000383ffff */
.L_x_37:
[----:B----4-:R-:W-:-:S07]  /*7600*/  MOV R0, UR5 ;  /* 0x0000000500007c02 */ /* 0x010fce0008000f00 */
.L_x_122:
[----:B-1----:R1:W2:Y:S02]  /*7610*/  SYNCS.PHASECHK.TRANS64.TRYWAIT P0, [R0+URZ], R3 ;  /* 0x00000003000075a7 */ /* 0x0022a400080011ff */
[----:B--2---:R-:W-:Y:S05]  /*7620*/  @!P0 NANOSLEEP.SYNCS 0x989680 ;  /* 0x009896800000895d */ /* 0x004fea0003900000 */
[----:B------:R-:W2:Y:S02]  /*7630*/  @!P0 SYNCS.PHASECHK.TRANS64 P0, [R0+URZ], R3 ;  /* 0x00000003000085a7 */ /* 0x000ea400080010ff */
[----:B--2---:R-:W-:Y:S05]  /*7640*/  @!P0 BRA `(.L_x_122) ;  /* 0xfffffffc00f08947 */ /* 0x004fea000383ffff */
[----:B------:R-:W-:Y:S05]  /*7650*/  BRA `(.L_x_123) ;  /* 0xffffffac00587947 */ /* 0x000fea000383ffff */
.L_x_38:
[----:B----4-:R-:W-:-:S07]  /*7660*/  MOV R0, UR5 ;  /* 0x0000000500007c02 */ /* 0x010fce0008000f00 */
.L_x_124:
[----:B-1----:R1:W2:Y:S02]  /*7670*/  SYNCS.PHASECHK.TRANS64.TRYWAIT P0, [R0+URZ], R3 ;  /* 0x00000003000075a7 */ /* 0x0022a400080011ff */
[----:B--2---:R-:W-:Y:S05]  /*7680*/  @!P0 NANOSLEEP.SYNCS 0x989680 ;  /* 0x009896800000895d */ /* 0x004fea0003900000 */
[----:B------:R-:W2:Y:S02]  /*7690*/  @!P0 SYNCS.PHASECHK.TRANS64 P0, [R0+URZ], R3 ;  /* 0x00000003000085a7 */ /* 0x000ea400080010ff */
[----:B--2---:R-:W-:Y:S05]  /*76a0*/  @!P0 BRA `(.L_x_124) ;  /* 0xfffffffc00f08947 */ /* 0x004fea000383ffff */
[----:B------:R-:W-:Y:S05]  /*76b0*/  BRA `(.L_x_125) ;  /* 0xffffffac00647947 */ /* 0x000fea000383ffff */
.L_x_39:
[----:B----4-:R-:W-:-:S07]  /*76c0*/  MOV R0, UR5 ;  /* 0x0000000500007c02 */ /* 0x010fce0008000f00 */
.L_x_126:
[----:B-1----:R1:W2:Y:S02]  /*76d0*/  SYNCS.PHASECHK.TRANS64.TRYWAIT P0, [R0+URZ], R3 ;  /* 0x00000003000075a7 */ /* 0x0022a400080011ff */
[----:B--2---:R-:W-:Y:S05]  /*76e0*/  @!P0 NANOSLEEP.SYNCS 0x989680 ;  /* 0x009896800000895d */ /* 0x004fea0003900000 */
[----:B------:R-:W2:Y:S02]  /*76f0*/  @!P0 SYNCS.PHASECHK.TRANS64 P0, [R0+URZ], R3 ;  /* 0x00000003000085a7 */ /* 0x000ea400080010ff */
[----:B--2---:R-:W-:Y:S05]  /*7700*/  @!P0 BRA `(.L_x_126) ;  /* 0xfffffffc00f08947 */ /* 0x004fea000383ffff */
[----:B------:R-:W-:Y:S05]  /*7710*/  BRA `(.L_x_127) ;  /* 0xffffffac00707947 */ /* 0x000fea000383ffff */
.L_x_42:
[----:B-1----:R1:W2:Y:S02]  /*7720*/  SYNCS.PHASECHK.TRANS64.TRYWAIT P0, [R0+URZ+0xf0], R4 ;  /* 0x0000f004000075a7 */ /* 0x0022a400080011ff */
[----:B--2---:R-:W-:Y:S05]  /*7730*/  @!P0 NANOSLEEP.SYNCS 0x989680 ;  /* 0x009896800000895d */ /* 0x004fea0003900000 */
[----:B------:R-:W2:Y:S02]  /*7740*/  @!P0 SYNCS.PHASECHK.TRANS64 P0, [R0+URZ+0xf0], R4 ;  /* 0x0000f004000085a7 */ /* 0x000ea400080010ff */
[----:B--2---:R-:W-:Y:S05]  /*7750*/  @!P0 BRA `(.L_x_42) ;  /* 0xfffffffc00f08947 */ /* 0x004fea000383ffff */
[----:B------:R-:W-:Y:S05]  /*7760*/  BRA `(.L_x_128) ;  /* 0xffffffac00cc7947 */ /* 0x000fea000383ffff */
.L_x_43:
[----:B------:R-:W-:-:S07]  /*7770*/  MOV R0, UR5 ;  /* 0x0000000500007c02 */ /* 0x000fce0008000f00 */
.L_x_129:
[----:B-1----:R1:W2:Y:S02]  /*7780*/  SYNCS.PHASECHK.TRANS64.TRYWAIT P0, [R0+URZ+0xa0], R5 ;  /* 0x0000a005000075a7 */ /* 0x0022a400080011ff */
[----:B--2---:R-:W-:Y:S05]  /*7790*/  @!P0 NANOSLEEP.SYNCS 0x989680 ;  /* 0x009896800000895d */ /* 0x004fea0003900000 */
[----:B------:R-:W2:Y:S02]  /*77a0*/  @!P0 SYNCS.PHASECHK.TRANS64 P0, [R0+URZ+0xa0], R5 ;  /* 0x0000a005000085a7 */ /* 0x000ea400080010ff */
[----:B--2---:R-:W-:Y:S05]  /*77b0*/  @!P0 BRA `(.L_x_129) ;  /* 0xfffffffc00f08947 */ /* 0x004fea000383ffff */
[----:B------:R-:W-:Y:S05]  /*77c0*/  BRA `(.L_x_130) ;  /* 0xffffffac00dc7947 */ /* 0x000fea000383ffff */
.L_x_44:
[----:B-1----:R1:W2:Y:S02]  /*77d0*/  SYNCS.PHASECHK.TRANS64.TRYWAIT P1, [R0+URZ+0x90], R4 ;  /* 0x00009004000075a7 */ /* 0x0022a400080211ff */
[----:B--2---:R-:W-:Y:S05]  /*77e0*/  @!P1 NANOSLEEP.SYNCS 0x989680 ;  /* 0x009896800000995d */ /* 0x004fea0003900000 */
[----:B------:R-:W2:Y:S02]  /*77f0*/  @!P1 SYNCS.PHASECHK.TRANS64 P1, [R0+URZ+0x90], R4 ;  /* 0x00009004000095a7 */ /* 0x000ea400080210ff */
[----:B--2---:R-:W-:Y:S05]  /*7800*/  @!P1 BRA `(.L_x_44) ;  /* 0xfffffffc00f09947 */ /* 0x004fea000383ffff */
[----:B------:R-:W-:Y:S05]  /*7810*/  BRA `(.L_x_131) ;  /* 0xffffffb0000c7947 */ /* 0x000fea000383ffff */
.L_x_47:
[----:B------:R-:W-:-:S07]  /*7820*/  MOV R0, UR5 ;  /* 0x0000000500007c02 */ /* 0x000fce0008000f00 */
.L_x_132:
[----:B-1----:R1:W2:Y:S02]  /*7830*/  SYNCS.PHASECHK.TRANS64.TRYWAIT P0, [R0+URZ+0xa0], R2 ;  /* 0x0000a002000075a7 */ /* 0x0022a400080011ff */
[----:B--2---:R-:W-:Y:S05]  /*7840*/  @!P0 NANOSLEEP.SYNCS 0x989680 ;  /* 0x009896800000895d */ /* 0x004fea0003900000 */
[----:B------:R-:W2:Y:S02]  /*7850*/  @!P0 SYNCS.PHASECHK.TRANS64 P0, [R0+URZ+0xa0], R2 ;  /* 0x0000a002000085a7 */ /* 0x000ea400080010ff */
[----:B--2---:R-:W-:Y:S05]  /*7860*/  @!P0 BRA `(.L_x_132) ;  /* 0xfffffffc00f08947 */ /* 0x004fea000383ffff */
[----:B------:R-:W-:Y:S05]  /*7870*/  BRA `(.L_x_46) ;  /* 0xffffffb000607947 */ /* 0x000fea000383ffff */
.L_x_54:
[----:B-1----:R1:W2:Y:S02]  /*7880*/  SYNCS.PHASECHK.TRANS64.TRYWAIT P1, [R0+URZ+0x90], R2 ;  /* 0x00009002000075a7 */ /* 0x0022a400080211ff */
[----:B--2---:R-:W-:Y:S05]  /*7890*/  @!P1 NANOSLEEP.SYNCS 0x989680 ;  /* 0x009896800000995d */ /* 0x004fea0003900000 */
[----:B------:R-:W2:Y:S02]  /*78a0*/  @!P1 SYNCS.PHASECHK.TRANS64 P1, [R0+URZ+0x90], R2 ;  /* 0x00009002000095a7 */ /* 0x000ea400080210ff */
[----:B--2---:R-:W-:Y:S05]  /*78b0*/  @!P1 BRA `(.L_x_54) ;  /* 0xfffffffc00f09947 */ /* 0x004fea000383ffff */
[----:B------:R-:W-:Y:S05]  /*78c0*/  BRA `(.L_x_133) ;  /* 0xffffffb400c07947 */ /* 0x000fea000383ffff */
.L_x_55:
[----:B------:R-:W-:-:S07]  /*78d0*/  MOV R2, UR8 ;  /* 0x0000000800027c02 */ /* 0x000fce0008000f00 */
.L_x_134:
[----:B-1----:R1:W2:Y:S02]  /*78e0*/  SYNCS.PHASECHK.TRANS64.TRYWAIT P0, [R2+URZ+0xd0], R0 ;  /* 0x0000d000020075a7 */ /* 0x0022a400080011ff */
[----:B--2---:R-:W-:Y:S05]  /*78f0*/  @!P0 NANOSLEEP.SYNCS 0x989680 ;  /* 0x009896800000895d */ /* 0x004fea0003900000 */
[----:B------:R-:W2:Y:S02]  /*7900*/  @!P0 SYNCS.PHASECHK.TRANS64 P0, [R2+URZ+0xd0], R0 ;  /* 0x0000d000020085a7 */ /* 0x000ea400080010ff */
[----:B--2---:R-:W-:Y:S05]  /*7910*/  @!P0 BRA `(.L_x_134) ;  /* 0xfffffffc00f08947 */ /* 0x004fea000383ffff */
[----:B------:R-:W-:Y:S05]  /*7920*/  BRA `(.L_x_135) ;  /* 0xffffffb400f87947 */ /* 0x000fea000383ffff */
.L_x_58:
[----:B------:R-:W-:Y:S07]  /*7930*/  MOV R0, UR7 ;  /* 0x0000000700007c02 */ /* 0x000fee0008000f00 */
.L_x_136:
[----:B-1----:R1:W2:Y:S02]  /*7940*/  SYNCS.PHASECHK.TRANS64.TRYWAIT P0, [R0+URZ], R2 ;  /* 0x00000002000075a7 */ /* 0x0022a400080011ff */
[----:B--2---:R-:W-:Y:S05]  /*7950*/  @!P0 NANOSLEEP.SYNCS 0x989680 ;  /* 0x009896800000895d */ /* 0x004fea0003900000 */
[----:B------:R-:W2:Y:S02]  /*7960*/  @!P0 SYNCS.PHASECHK.TRANS64 P0, [R0+URZ], R2 ;  /* 0x00000002000085a7 */ /* 0x000ea400080010ff */
[----:B--2---:R-:W-:Y:S05]  /*7970*/  @!P0 BRA `(.L_x_136) ;  /* 0xfffffffc00f08947 */ /* 0x004fea000383ffff */
[----:B------:R-:W-:Y:S05]  /*7980*/  BRA `(.L_x_57) ;  /* 0xffffffb800147947 */ /* 0x000fea000383ffff */
.L_x_61:
[----:B------:R-:W-:-:S07]  /*7990*/  MOV R0, UR5 ;  /* 0x0000000500007c02 */ /* 0x000fce0008000f00 */
.L_x_137:
[----:B--2---:R2:W3:Y:S02]  /*79a0*/  SYNCS.PHASECHK.TRANS64.TRYWAIT P0, [R0+URZ], R2 ;  /* 0x00000002000075a7 */ /* 0x0044e400080011ff */
[----:B---3--:R-:W-:Y:S05]  /*79b0*/  @!P0 NANOSLEEP.SYNCS 0x989680 ;  /* 0x009896800000895d */ /* 0x008fea0003900000 */
[----:B------:R-:W3:Y:S02]  /*79c0*/  @!P0 SYNCS.PHASECHK.TRANS64 P0, [R0+URZ], R2 ;  /* 0x00000002000085a7 */ /* 0x000ee400080010ff */
[----:B---3--:R-:W-:Y:S05]  /*79d0*/  @!P0 BRA `(.L_x_137) ;  /* 0xfffffffc00f08947 */ /* 0x008fea000383ffff */
[----:B------:R-:W-:Y:S05]  /*79e0*/  BRA `(.L_x_138) ;  /* 0xffffffb800c87947 */ /* 0x000fea000383ffff */
.L_x_62:
[----:B------:R-:W-:-:S07]  /*79f0*/  MOV R0, UR5 ;  /* 0x0000000500007c02 */ /* 0x000fce0008000f00 */
.L_x_139:
[----:B-1----:R1:W2:Y:S02]  /*7a00*/  SYNCS.PHASECHK.TRANS64.TRYWAIT P0, [R0+URZ], R3 ;  /* 0x00000003000075a7 */ /* 0x0022a400080011ff */
[----:B--2---:R-:W-:Y:S05]  /*7a10*/  @!P0 NANOSLEEP.SYNCS 0x989680 ;  /* 0x009896800000895d */ /* 0x004fea0003900000 */
[----:B------:R-:W2:Y:S02]  /*7a20*/  @!P0 SYNCS.PHASECHK.TRANS64 P0, [R0+URZ], R3 ;  /* 0x00000003000085a7 */ /* 0x000ea400080010ff */
[----:B--2---:R-:W-:Y:S05]  /*7a30*/  @!P0 BRA `(.L_x_139) ;  /* 0xfffffffc00f08947 */ /* 0x004fea000383ffff */
[----:B------:R-:W-:Y:S05]  /*7a40*/  BRA `(.L_x_140) ;  /* 0xffffffb800d47947 */ /* 0x000fea000383ffff */
.L_x_63:
[----:B------:R-:W-:-:S07]  /*7a50*/  MOV R0, UR5 ;  /* 0x0000000500007c02 */ /* 0x000fce0008000f00 */
.L_x_141:
[----:B-1----:R1:W2:Y:S02]  /*7a60*/  SYNCS.PHASECHK.TRANS64.TRYWAIT P0, [R0+URZ], R3 ;  /* 0x00000003000075a7 */ /* 0x0022a400080011ff */
[----:B--2---:R-:W-:Y:S05]  /*7a70*/  @!P0 NANOSLEEP.SYNCS 0x989680 ;  /* 0x009896800000895d */ /* 0x004fea0003900000 */
[----:B------:R-:W2:Y:S02]  /*7a80*/  @!P0 SYNCS.PHASECHK.TRANS64 P0, [R0+URZ], R3 ;  /* 0x00000003000085a7 */ /* 0x000ea400080010ff */
[----:B--2---:R-:W-:Y:S05]  /*7a90*/  @!P0 BRA `(.L_x_141) ;  /* 0xfffffffc00f08947 */ /* 0x004fea000383ffff */
[----:B------:R-:W-:Y:S05]  /*7aa0*/  BRA `(.L_x_142) ;  /* 0xffffffb800e07947 */ /* 0x000fea000383ffff */
.L_x_64:
[----:B-1----:R-:W-:-:S07]  /*7ab0*/  MOV R0, UR7 ;  /* 0x0000000700007c02 */ /* 0x002fce0008000f00 */
.L_x_143:
[----:B-1----:R1:W2:Y:S02]  /*7ac0*/  SYNCS.PHASECHK.TRANS64.TRYWAIT P0, [R0+URZ], R2 ;  /* 0x00000002000075a7 */ /* 0x0022a400080011ff */
[----:B--2---:R-:W-:Y:S05]  /*7ad0*/  @!P0 NANOSLEEP.SYNCS 0x989680 ;  /* 0x009896800000895d */ /* 0x004fea0003900000 */
[----:B------:R-:W2:Y:S02]  /*7ae0*/  @!P0 SYNCS.PHASECHK.TRANS64 P0, [R0+URZ], R2 ;  /* 0x00000002000085a7 */ /* 0x000ea400080010ff */
[----:B--2---:R-:W-:Y:S05]  /*7af0*/  @!P0 BRA `(.L_x_143) ;  /* 0xfffffffc00f08947 */ /* 0x004fea000383ffff */
[----:B------:R-:W-:Y:S05]  /*7b00*/  BRA `(.L_x_144) ;  /* 0xffffffb800ec7947 */ /* 0x000fea000383ffff */
.L_x_69:
[----:B--2---:R2:W3:Y:S02]  /*7b10*/  SYNCS.PHASECHK.TRANS64.TRYWAIT P0, [R0+URZ+0x90], R2 ;  /* 0x00009002000075a7 */ /* 0x0044e400080011ff */
[----:B---3--:R-:W-:Y:S05]  /*7b20*/  @!P0 NANOSLEEP.SYNCS 0x989680 ;  /* 0x009896800000895d */ /* 0x008fea0003900000 */
[----:B------:R-:W3:Y:S02]  /*7b30*/  @!P0 SYNCS.PHASECHK.TRANS64 P0, [R0+URZ+0x90], R2 ;  /* 0x00009002000085a7 */ /* 0x000ee400080010ff */
[----:B---3--:R-:W-:Y:S05]  /*7b40*/  @!P0 BRA `(.L_x_69) ;  /* 0xfffffffc00f08947 */ /* 0x008fea000383ffff */
[----:B------:R-:W-:Y:S05]  /*7b50*/  BRA `(.L_x_145) ;  /* 0xffffffbc00e87947 */ /* 0x000fea000383ffff */
.L_x_72:
[----:B------:R-:W-:Y:S07]  /*7b60*/  MOV R0, UR7 ;  /* 0x0000000700007c02 */ /* 0x000fee0008000f00 */
.L_x_146:
[----:B--2---:R2:W3:Y:S02]  /*7b70*/  SYNCS.PHASECHK.TRANS64.TRYWAIT P0, [R0+URZ+0x88], R2 ;  /* 0x00008802000075a7 */ /* 0x0044e400080011ff */
[----:B---3--:R-:W-:Y:S05]  /*7b80*/  @!P0 NANOSLEEP.SYNCS 0x989680 ;  /* 0x009896800000895d */ /* 0x008fea0003900000 */
[----:B------:R-:W3:Y:S02]  /*7b90*/  @!P0 SYNCS.PHASECHK.TRANS64 P0, [R0+URZ+0x88], R2 ;  /* 0x00008802000085a7 */ /* 0x000ee400080010ff */
[----:B---3--:R-:W-:Y:S05]  /*7ba0*/  @!P0 BRA `(.L_x_146) ;  /* 0xfffffffc00f08947 */ /* 0x008fea000383ffff */
[----:B------:R-:W-:Y:S05]  /*7bb0*/  BRA `(.L_x_71) ;  /* 0xffffffc000c87947 */ /* 0x000fea000383ffff */
.L_x_75:
[----:B------:R-:W-:Y:S07]  /*7bc0*/  MOV R0, UR15 ;  /* 0x0000000f00007c02 */ /* 0x000fee0008000f00 */
.L_x_147:
[----:B-1----:R1:W2:Y:S02]  /*7bd0*/  SYNCS.PHASECHK.TRANS64.TRYWAIT P0, [R0+URZ+0x68], R9 ;  /* 0x00006809000075a7 */ /* 0x0022a400080011ff */
[----:B--2---:R-:W-:Y:S05]  /*7be0*/  @!P0 NANOSLEEP.SYNCS 0x989680 ;  /* 0x009896800000895d */ /* 0x004fea0003900000 */
[----:B------:R-:W2:Y:S02]  /*7bf0*/  @!P0 SYNCS.PHASECHK.TRANS64 P0, [R0+URZ+0x68], R9 ;  /* 0x00006809000085a7 */ /* 0x000ea400080010ff */
[----:B--2---:R-:W-:Y:S05]  /*7c00*/  @!P0 BRA `(.L_x_147) ;  /* 0xfffffffc00f08947 */ /* 0x004fea000383ffff */
[----:B------:R-:W-:Y:S05]  /*7c10*/  BRA `(.L_x_148) ;  /* 0xffffffc400407947 */ /* 0x000fea000383ffff */
.L_x_76:
[----:B------:R-:W-:Y:S07]  /*7c20*/  MOV R0, UR13 ;  /* 0x0000000d00007c02 */ /* 0x000fee0008000f00 */
.L_x_149:
[----:B-1----:R1:W2:Y:S02]  /*7c30*/  SYNCS.PHASECHK.TRANS64.TRYWAIT P0, [R0+URZ+0x68], R14 ;  /* 0x0000680e000075a7 */ /* 0x0022a400080011ff */
[----:B--2---:R-:W-:Y:S05]  /*7c40*/  @!P0 NANOSLEEP.SYNCS 0x989680 ;  /* 0x009896800000895d */ /* 0x004fea0003900000 */
[----:B------:R-:W2:Y:S02]  /*7c50*/  @!P0 SYNCS.PHASECHK.TRANS64 P0, [R0+URZ+0x68], R14 ;  /* 0x0000680e000085a7 */ /* 0x000ea400080010ff */
[----:B--2---:R-:W-:Y:S05]  /*7c60*/  @!P0 BRA `(.L_x_149) ;  /* 0xfffffffc00f08947 */ /* 0x004fea000383ffff */
[----:B------:R-:W-:Y:S05]  /*7c70*/  BRA `(.L_x_150) ;  /* 0xffffffc400e07947 */ /* 0x000fea000383ffff */
.L_x_78:
[----:B------:R-:W-:-:S07]  /*7c80*/  MOV R0, UR4 ;  /* 0x0000000400007c02 */ /* 0x000fce0008000f00 */
.L_x_151:
[----:B-1----:R1:W3:Y:S02]  /*7c90*/  SYNCS.PHASECHK.TRANS64.TRYWAIT P0, [R0+URZ], R2 ;  /* 0x00000002000075a7 */ /* 0x0022e400080011ff */
[----:B---3--:R-:W-:Y:S05]  /*7ca0*/  @!P0 NANOSLEEP.SYNCS 0x989680 ;  /* 0x009896800000895d */ /* 0x008fea0003900000 */
[----:B------:R-:W3:Y:S02]  /*7cb0*/  @!P0 SYNCS.PHASECHK.TRANS64 P0, [R0+URZ], R2 ;  /* 0x00000002000085a7 */ /* 0x000ee400080010ff */
[----:B---3--:R-:W-:Y:S05]  /*7cc0*/  @!P0 BRA `(.L_x_151) ;  /* 0xfffffffc00f08947 */ /* 0x008fea000383ffff */
[----:B------:R-:W-:Y:S05]  /*7cd0*/  BRA `(.L_x_152) ;  /* 0xffffffc8006c7947 */ /* 0x000fea000383ffff */
.L_x_79:
[----:B------:R-:W-:-:S07]  /*7ce0*/  MOV R0, UR4 ;  /* 0x0000000400007c02 */ /* 0x000fce0008000f00 */
.L_x_153:
[----:B-1----:R1:W3:Y:S02]  /*7cf0*/  SYNCS.PHASECHK.TRANS64.TRYWAIT P0, [R0+URZ], R2 ;  /* 0x00000002000075a7 */ /* 0x0022e400080011ff */
[----:B---3--:R-:W-:Y:S05]  /*7d00*/  @!P0 NANOSLEEP.SYNCS 0x989680 ;  /* 0x009896800000895d */ /* 0x008fea0003900000 */
[----:B------:R-:W3:Y:S02]  /*7d10*/  @!P0 SYNCS.PHASECHK.TRANS64 P0, [R0+URZ], R2 ;  /* 0x00000002000085a7 */ /* 0x000ee400080010ff */
[----:B---3--:R-:W-:Y:S05]  /*7d20*/  @!P0 BRA `(.L_x_153) ;  /* 0xfffffffc00f08947 */ /* 0x008fea000383ffff */
[----:B------:R-:W-:Y:S05]  /*7d30*/  BRA `(.L_x_154) ;  /* 0xffffffc800787947 */ /* 0x000fea000383ffff */
.L_x_81:
[----:B--2---:R2:W4:Y:S02]  /*7d40*/  SYNCS.PHASECHK.TRANS64.TRYWAIT P0, [R0+URZ+0x90], R2 ;  /* 0x00009002000075a7 */ /* 0x00452400080011ff */
[----:B----4-:R-:W-:Y:S05]  /*7d50*/  @!P0 NANOSLEEP.SYNCS 0x989680 ;  /* 0x009896800000895d */ /* 0x010fea0003900000 */
[----:B------:R-:W4:Y:S02]  /*7d60*/  @!P0 SYNCS.PHASECHK.TRANS64 P0, [R0+URZ+0x90], R2 ;  /* 0x00009002000085a7 */ /* 0x000f2400080010ff */
[----:B----4-:R-:W-:Y:S05]  /*7d70*/  @!P0 BRA `(.L_x_81) ;  /* 0xfffffffc00f08947 */ /* 0x010fea000383ffff */
[----:B------:R-:W-:Y:S05]  /*7d80*/  BRA `(.L_x_155) ;  /* 0xffffffcc005c7947 */ /* 0x000fea000383ffff */
.L_x_91:
[----:B-1----:R1:W3:Y:S02]  /*7d90*/  SYNCS.PHASECHK.TRANS64.TRYWAIT P1, [R0+URZ+0x50], R3 ;  /* 0x00005003000075a7 */ /* 0x0022e400080211ff */
[----:B---3--:R-:W-:Y:S05]  /*7da0*/  @!P1 NANOSLEEP.SYNCS 0x989680 ;  /* 0x009896800000995d */ /* 0x008fea0003900000 */
[----:B------:R-:W3:Y:S02]  /*7db0*/  @!P1 SYNCS.PHASECHK.TRANS64 P1, [R0+URZ+0x50], R3 ;  /* 0x00005003000095a7 */ /* 0x000ee400080210ff */
[----:B---3--:R-:W-:Y:S05]  /*7dc0*/  @!P1 BRA `(.L_x_91) ;  /* 0xfffffffc00f09947 */ /* 0x008fea000383ffff */
[----:B------:R-:W-:Y:S05]  /*7dd0*/  BRA `(.L_x_90) ;  /* 0xffffffd8008c7947 */ /* 0x000fea000383ffff */
.L_x_93:
[----:B-1----:R1:W4:Y:S02]  /*7de0*/  SYNCS.PHASECHK.TRANS64.TRYWAIT P0, [R73+URZ+0xb0], R2 ;  /* 0x0000b002490075a7 */ /* 0x00232400080011ff */
[----:B----4-:R-:W-:Y:S05]  /*7df0*/  @!P0 NANOSLEEP.SYNCS 0x989680 ;  /* 0x009896800000895d */ /* 0x010fea0003900000 */
[----:B------:R-:W4:Y:S02]  /*7e00*/  @!P0 SYNCS.PHASECHK.TRANS64 P0, [R73+URZ+0xb0], R2 ;  /* 0x0000b002490085a7 */ /* 0x000f2400080010ff */
[----:B----4-:R-:W-:Y:S05]  /*7e10*/  @!P0 BRA `(.L_x_93) ;  /* 0xfffffffc00f08947 */ /* 0x010fea000383ffff */
[----:B------:R-:W-:Y:S05]  /*7e20*/  BRA `(.L_x_92) ;  /* 0xffffffd800c47947 */ /* 0x000fea000383ffff */
.L_x_104:
[----:B--2---:R2:W4:Y:S02]  /*7e30*/  SYNCS.PHASECHK.TRANS64.TRYWAIT P0, [R2+URZ+0x50], R107 ;  /* 0x0000506b020075a7 */ /* 0x00452400080011ff */
[----:B----4-:R-:W-:Y:S05]  /*7e40*/  @!P0 NANOSLEEP.SYNCS 0x989680 ;  /* 0x009896800000895d */ /* 0x010fea0003900000 */
[----:B------:R-:W4:Y:S02]  /*7e50*/  @!P0 SYNCS.PHASECHK.TRANS64 P0, [R2+URZ+0x50], R107 ;  /* 0x0000506b020085a7 */ /* 0x000f2400080010ff */
[----:B----4-:R-:W-:Y:S05]  /*7e60*/  @!P0 BRA `(.L_x_104) ;  /* 0xfffffffc00f08947 */ /* 0x010fea000383ffff */
[----:B------:R-:W-:Y:S05]  /*7e70*/  BRA `(.L_x_103) ;  /* 0xffffffe400ac7947 */ /* 0x000fea000383ffff */
        .weak           $__internal_0_$__cuda_sm10x_tcgen05_guardrail_trap_col_being_dealloced_not_returned_by_alloc
        .type           $__internal_0_$__cuda_sm10x_tcgen05_guardrail_trap_col_being_dealloced_not_returned_by_alloc,@function
        .size           $__internal_0_$__cuda_sm10x_tcgen05_guardrail_trap_col_being_dealloced_not_returned_by_alloc,($__internal_1_$__cuda_sm10x_tcgen05_guardrail_trap_phase_invalid_during_alloc - $__internal_0_$__cuda_sm10x_tcgen05_guardrail_trap_col_being_dealloced_not_returned_by_alloc)
$__internal_0_$__cuda_sm10x_tcgen05_guardrail_trap_col_being_dealloced_not_returned_by_alloc:
[----:B------:R-:W-:Y:S05]  /*7e80*/  BPT.TRAP 0x1 ;  /* 0x000000040000795c */ /* 0x000fea0000300000 */
[----:B------:R-:W-:-:S04]  /*7e90*/  HFMA2 R3, -RZ, RZ, 0, 0 ;  /* 0x00000000ff037431 */ /* 0x000fc800000001ff */
[----:B------:R-:W-:Y:S05]  /*7ea0*/  RET.REL.NODEC R2 `(_ZN7cutlass13device_kernelINS_4gemm6kernel13GemmUniversalIN4cute5tupleIJiiiiEEENS1_10collective13CollectiveMmaINS1_35MainloopSm100TmaUmmaWarpSpecializedILi5ELi2ELi4ENS5_IJNS4_1CILi1EEESB_SB_EEEEENS5_IJNSA_ILi128EEENSA_ILi64EEENSA_ILi32EEEEEENS_6half_tENS5_IJlSB_lEEESI_SJ_NS4_8TiledMMAINS4_8MMA_AtomIJNS4_20SM100_MMA_F16BF16_SSISI_SI_fLi128ELi64ELNS4_4UMMA5MajorE0ELSO_0ELNSN_7ScaleInE0ELSP_0EEEEEENS4_6LayoutISC_NS5_IJNSA_ILi0EEEST_ST_EEEEENS5_IJNS4_10UnderscoreESW_SW_EEEEENS4_13SM90_TMA_LOADENS4_14ComposedLayoutINS4_7SwizzleILi2ELi4ELi3EEENS4_18smem_ptr_flag_bitsILi16EEENSS_INS5_IJNSA_ILi8EEESG_EEENS5_IJSG_SB_EEEEEEEvNS4_8identityESZ_S19_vS1A_EENS_8epilogue10collective18CollectiveEpilogueINS1C_23Sm100TmaWarpSpecializedILi3ELi2ELi32ELb1ELb0EEEJSH_NS5_IJNSS_ISE_SB_EENSS_ISG_SB_EEEEESI_SJ_SI_SJ_NS1C_6fusion15FusionCallbacksIS1G_NS1K_17LinearCombinationISI_fSI_fLNS_15FloatRoundStyleE2EEESH_S1J_JEEENS4_5SM1004TMEM4LOAD26SM100_TMEM_LOAD_32dp32b32xESZ_S19_NS4_39AutoVectorizingCopyWithAssumedAlignmentILi128EEENS4_14SM90_TMA_STOREES19_S1V_S1V_EEEvvEEEEvNT_6ParamsE) ;  /* 0xffffff8002547950 */ /* 0x000fea0003c3ffff */
        .weak           $__internal_1_$__cuda_sm10x_tcgen05_guardrail_trap_phase_invalid_during_alloc
        .type           $__internal_1_$__cuda_sm10x_tcgen05_guardrail_trap_phase_invalid_during_alloc,@function
        .size           $__internal_1_$__cuda_sm10x_tcgen05_guardrail_trap_phase_invalid_during_alloc,($__internal_2_$__cuda_sm10x_tcgen05_guardrail_trap_unallocated_columns_being_dealloced - $__internal_1_$__cuda_sm10x_tcgen05_guardrail_trap_phase_invalid_during_alloc)
$__internal_1_$__cuda_sm10x_tcgen05_guardrail_trap_phase_invalid_during_alloc:
[----:B------:R-:W-:Y:S05]  /*7eb0*/  BPT.TRAP 0x1 ;  /* 0x000000040000795c */ /* 0x000fea0000300000 */
[----:B------:R-:W-:-:S04]  /*7ec0*/  MOV R3, 0x0 ;  /* 0x0000000000037802 */ /* 0x000fc80000000f00 */
[----:B------:R-:W-:Y:S05]  /*7ed0*/  RET.REL.NODEC R2 `(_ZN7cutlass13device_kernelINS_4gemm6kernel13GemmUniversalIN4cute5tupleIJiiiiEEENS1_10collective13CollectiveMmaINS1_35MainloopSm100TmaUmmaWarpSpecializedILi5ELi2ELi4ENS5_IJNS4_1CILi1EEESB_SB_EEEEENS5_IJNSA_ILi128EEENSA_ILi64EEENSA_ILi32EEEEEENS_6half_tENS5_IJlSB_lEEESI_SJ_NS4_8TiledMMAINS4_8MMA_AtomIJNS4_20SM100_MMA_F16BF16_SSISI_SI_fLi128ELi64ELNS4_4UMMA5MajorE0ELSO_0ELNSN_7ScaleInE0ELSP_0EEEEEENS4_6LayoutISC_NS5_IJNSA_ILi0EEEST_ST_EEEEENS5_IJNS4_10UnderscoreESW_SW_EEEEENS4_13SM90_TMA_LOADENS4_14ComposedLayoutINS4_7SwizzleILi2ELi4ELi3EEENS4_18smem_ptr_flag_bitsILi16EEENSS_INS5_IJNSA_ILi8EEESG_EEENS5_IJSG_SB_EEEEEEEvNS4_8identityESZ_S19_vS1A_EENS_8epilogue10collective18CollectiveEpilogueINS1C_23Sm100TmaWarpSpecializedILi3ELi2ELi32ELb1ELb0EEEJSH_NS5_IJNSS_ISE_SB_EENSS_ISG_SB_EEEEESI_SJ_SI_SJ_NS1C_6fusion15FusionCallbacksIS1G_NS1K_17LinearCombinationISI_fSI_fLNS_15FloatRoundStyleE2EEESH_S1J_JEEENS4_5SM1004TMEM4LOAD26SM100_TMEM_LOAD_32dp32b32xESZ_S19_NS4_39AutoVectorizingCopyWithAssumedAlignmentILi128EEENS4_14SM90_TMA_STOREES19_S1V_S1V_EEEvvEEEEvNT_6ParamsE) ;  /* 0xffffff8002487950 */ /* 0x000fea0003c3ffff */
        .weak           $__internal_2_$__cuda_sm10x_tcgen05_guardrail_trap_unallocated_columns_being_dealloced
        .type           $__internal_2_$__cuda_sm10x_tcgen05_guardrail_trap_unallocated_columns_being_dealloced,@function
        .size           $__internal_2_$__cuda_sm10x_tcgen05_guardrail_trap_unallocated_columns_being_dealloced,(.L_x_157 - $__internal_2_$__cuda_sm10x_tcgen05_guardrail_trap_unallocated_columns_being_dealloced)
$__internal_2_$__cuda_sm10x_tcgen05_guardrail_trap_unallocated_columns_being_dealloced:
[----:B------:R-:W-:Y:S05]  /*7ee0*/  BPT.TRAP 0x1 ;  /* 0x000000040000795c */ /* 0x000fea0000300000 */
[----:B------:R-:W-:-:S04]  /*7ef0*/  HFMA2 R3, -RZ, RZ, 0, 0 ;  /* 0x00000000ff037431 */ /* 0x000fc800000001ff */
[----:B------:R-:W-:Y:S05]  /*7f00*/  RET.REL.NODEC R2 `(_ZN7cutlass13device_kernelINS_4gemm6kernel13GemmUniversalIN4cute5tupleIJiiiiEEENS1_10collective13CollectiveMmaINS1_35MainloopSm100TmaUmmaWarpSpecializedILi5ELi2ELi4ENS5_IJNS4_1CILi1EEESB_SB_EEEEENS5_IJNSA_ILi128EEENSA_ILi64EEENSA_ILi32EEEEEENS_6half_tENS5_IJlSB_lEEESI_SJ_NS4_8TiledMMAINS4_8MMA_AtomIJNS4_20SM100_MMA_F16BF16_SSISI_SI_fLi128ELi64ELNS4_4UMMA5MajorE0ELSO_0ELNSN_7ScaleInE0ELSP_0EEEEEENS4_6LayoutISC_NS5_IJNSA_ILi0EEEST_ST_EEEEENS5_IJNS4_10UnderscoreESW_SW_EEEEENS4_13SM90_TMA_LOADENS4_14ComposedLayoutINS4_7SwizzleILi2ELi4ELi3EEENS4_18smem_ptr_flag_bitsILi16EEENSS_INS5_IJNSA_ILi8EEESG_EEENS5_IJSG_SB_EEEEEEEvNS4_8identityESZ_S19_vS1A_EENS_8epilogue10collective18CollectiveEpilogueINS1C_23Sm100TmaWarpSpecializedILi3ELi2ELi32ELb1ELb0EEEJSH_NS5_IJNSS_ISE_SB_EENSS_ISG_SB_EEEEESI_SJ_SI_SJ_NS1C_6fusion15FusionCallbacksIS1G_NS1K_17LinearCombinationISI_fSI_fLNS_15FloatRoundStyleE2EEESH_S1J_JEEENS4_5SM1004TMEM4LOAD26SM100_TMEM_LOAD_32dp32b32xESZ_S19_NS4_39AutoVectorizingCopyWithAssumedAlignmentILi128EEENS4_14SM90_TMA_STOREES19_S1V_S1V_EEEvvEEEEvNT_6ParamsE) ;  /* 0xffffff80023c7950 */ /* 0x000fea0003c3ffff */
.L_x_156:
[----:B------:R-:W-:-:S00]  /*7f10*/  BRA `(.L_x_156) ;  /* 0xfffffffc00fc7947 */ /* 0x000fc0000383ffff */
[----:B------:R-:W-:-:S00]  /*7f20*/  NOP ;  /* 0x0000000000007918 */ /* 0x000fc00000000000 */
        /* <DEDUP_REMOVED lines=13> */
.L_x_157:


//--------------------- .nv.global.init           --------------------------
	.section	.nv.global.init,"aw",@progbits
.nv.global.init:
	.type		$str$27,@object
	.size		$str$27,($str$28 - $str$27)
$str$27:
        /*0000*/ 	.byte	0x28, 0x61, 0x64, 0x64, 0x72, 0x65, 0x73, 0x73, 0x20, 0x26, 0x20, 0x6d, 0x61, 0x73, 0x6b, 0x29
        /*0010*/ 	.byte	0x20, 0x3d, 0x3d, 0x20, 0x30, 0x00
	.type		$str$28,@object
	.size		$str$28,($str$26 - $str$28)
$str$28:
        /*0016*/ 	.byte	0x2f, 0x74, 0x6d, 0x70, 0x2f, 0x63, 0x75, 0x74, 0x6c, 0x61, 0x73, 0x73, 0x5f, 0x73, 0x77, 0x65
        /*0026*/ 	.byte	0x65, 0x70, 0x5f, 0x73, 0x72, 0x63, 0x2f, 0x69, 0x6e, 0x63, 0x6c, 0x75, 0x64, 0x65, 0x2f, 0x63
        /*0036*/ 	.byte	0x75, 0x74, 0x65, 0x2f, 0x70, 0x6f, 0x69, 0x6e, 0x74, 0x65, 0x72, 0x5f, 0x66, 0x6c, 0x61, 0x67
        /*0046*/ 	.byte	0x67, 0x65, 0x64, 0x2e, 0x68, 0x70, 0x70, 0x00
	.type		$str$26,@object
	.size		$str$26,($str$25 - $str$26)
$str$26:
        /*004e*/ 	.byte	0x2f, 0x74, 0x6d, 0x70, 0x2f, 0x63, 0x75, 0x74, 0x6c, 0x61, 0x73, 0x73, 0x5f, 0x73, 0x77, 0x65
        /*005e*/ 	.byte	0x65, 0x70, 0x5f, 0x73, 0x72, 0x63, 0x2f, 0x69, 0x6e, 0x63, 0x6c, 0x75, 0x64, 0x65, 0x2f, 0x63
        /*006e*/ 	.byte	0x75, 0x74, 0x65, 0x2f, 0x61, 0x74, 0x6f, 0x6d, 0x2f, 0x63, 0x6f, 0x70, 0x79, 0x5f, 0x74, 0x72
        /*007e*/ 	.byte	0x61, 0x69, 0x74, 0x73, 0x5f, 0x73, 0x6d, 0x31, 0x30, 0x30, 0x2e, 0x68, 0x70, 0x70, 0x00
	.type		$str$25,@object
	.size		$str$25,(__unnamed_1 - $str$25)
$str$25:
        /*008d*/ 	.byte	0x28, 0x28, 0x75, 0x69, 0x6e, 0x74, 0x33, 0x32, 0x5f, 0x74, 0x28, 0x74, 0x68, 0x72, 0x65, 0x61
        /*009d*/ 	.byte	0x64, 0x49, 0x64, 0x78, 0x2e, 0x78, 0x29, 0x20, 0x2f, 0x20, 0x33, 0x32, 0x29, 0x20, 0x25, 0x20
        /*00ad*/ 	.byte	0x34, 0x29, 0x20, 0x3d, 0x3d, 0x20, 0x28, 0x28, 0x28, 0x74, 0x6d, 0x65, 0x6d, 0x5f, 0x61, 0x64
        /*00bd*/ 	.byte	0x64, 0x72, 0x20, 0x3e, 0x3e, 0x20, 0x31, 0x36, 0x29, 0x20, 0x2f, 0x20, 0x33, 0x32, 0x29, 0x20
        /*00cd*/ 	.byte	0x25, 0x20, 0x34, 0x29, 0x00
	.type		__unnamed_1,@object
	.size		__unnamed_1,(__unnamed_2 - __unnamed_1)
__unnamed_1:
        /*00d2*/ 	.byte	0x61, 0x75, 0x74, 0x6f, 0x20, 0x63, 0x75, 0x74, 0x65, 0x3a, 0x3a, 0x61, 0x73, 0x5f, 0x70, 0x6f
        /* <DEDUP_REMOVED lines=24> */
        /*0262*/ 	.byte	0x3e, 0x3e, 0x3e, 0x3e, 0x5d, 0x00
	.type		__unnamed_2,@object
	.size		__unnamed_2,(.L_2 - __unnamed_2)
__unnamed_2:
        /* <DEDUP_REMOVED lines=42> */
        /*0508*/ 	.byte	0x3e, 0x3e, 0x5d, 0x00
.L_2:


//--------------------- .nv.shared._ZN7cutlass13device_kernelINS_4gemm6kernel13GemmUniversalIN4cute5tupleIJiiiiEEENS1_10collective13CollectiveMmaINS1_35MainloopSm100TmaUmmaWarpSpecializedILi5ELi2ELi4ENS5_IJNS4_1CILi1EEESB_SB_EEEEENS5_IJNSA_ILi128EEENSA_ILi64EEENSA_ILi32EEEEEENS_6half_tENS5_IJlSB_lEEESI_SJ_NS4_8TiledMMAINS4_8MMA_AtomIJNS4_20SM100_MMA_F16BF16_SSISI_SI_fLi128ELi64ELNS4_4UMMA5MajorE0ELSO_0ELNSN_7ScaleInE0ELSP_0EEEEEENS4_6LayoutISC_NS5_IJNSA_ILi0EEEST_ST_EEEEENS5_IJNS4_10UnderscoreESW_SW_EEEEENS4_13SM90_TMA_LOADENS4_14ComposedLayoutINS4_7SwizzleILi2ELi4ELi3EEENS4_18smem_ptr_flag_bitsILi16EEENSS_INS5_IJNSA_ILi8EEESG_EEENS5_IJSG_SB_EEEEEEEvNS4_8identityESZ_S19_vS1A_EENS_8epilogue10collective18CollectiveEpilogueINS1C_23Sm100TmaWarpSpecializedILi3ELi2ELi32ELb1ELb0EEEJSH_NS5_IJNSS_ISE_SB_EENSS_ISG_SB_EEEEESI_SJ_SI_SJ_NS1C_6fusion15FusionCallbacksIS1G_NS1K_17LinearCombinationISI_fSI_fLNS_15FloatRoundStyleE2EEESH_S1J_JEEENS4_5SM1004TMEM4LOAD26SM100_TMEM_LOAD_32dp32b32xESZ_S19_NS4_39AutoVectorizingCopyWithAssumedAlignmentILi128EEENS4_14SM90_TMA_STOREES19_S1V_S1V_EEEvvEEEEvNT_6ParamsE --------------------------
	.section	.nv.shared._ZN7cutlass13device_kernelINS_4gemm6kernel13GemmUniversalIN4cute5tupleIJiiiiEEENS1_10collective13CollectiveMmaINS1_35MainloopSm100TmaUmmaWarpSpecializedILi5ELi2ELi4ENS5_IJNS4_1CILi1EEESB_SB_EEEEENS5_IJNSA_ILi128EEENSA_ILi64EEENSA_ILi32EEEEEENS_6half_tENS5_IJlSB_lEEESI_SJ_NS4_8TiledMMAINS4_8MMA_AtomIJNS4_20SM100_MMA_F16BF16_SSISI_SI_fLi128ELi64ELNS4_4UMMA5MajorE0ELSO_0ELNSN_7ScaleInE0ELSP_0EEEEEENS4_6LayoutISC_NS5_IJNSA_ILi0EEEST_ST_EEEEENS5_IJNS4_10UnderscoreESW_SW_EEEEENS4_13SM90_TMA_LOADENS4_14ComposedLayoutINS4_7SwizzleILi2ELi4ELi3EEENS4_18smem_ptr_flag_bitsILi16EEENSS_INS5_IJNSA_ILi8EEESG_EEENS5_IJSG_SB_EEEEEEEvNS4_8identityESZ_S19_vS1A_EENS_8epilogue10collective18CollectiveEpilogueINS1C_23Sm100TmaWarpSpecializedILi3ELi2ELi32ELb1ELb0EEEJSH_NS5_IJNSS_ISE_SB_EENSS_ISG_SB_EEEEESI_SJ_SI_SJ_NS1C_6fusion15FusionCallbacksIS1G_NS1K_17LinearCombinationISI_fSI_fLNS_15FloatRoundStyleE2EEESH_S1J_JEEENS4_5SM1004TMEM4LOAD26SM100_TMEM_LOAD_32dp32b32xESZ_S19_NS4_39AutoVectorizingCopyWithAssumedAlignmentILi128EEENS4_14SM90_TMA_STOREES19_S1V_S1V_EEEvvEEEEvNT_6ParamsE,"aw",@nobits
	.sectionflags	@""
	.align	16
	.zero		1024


//--------------------- .nv.shared.reserved.0     --------------------------
	.section	.nv.shared.reserved.0,"aw",@nobits
	.weak		__nv_reservedSMEM_offset_0_alias
	.size		__nv_reservedSMEM_offset_0_alias, 0, 64
	.other		__nv_reservedSMEM_offset_0_alias,@"STO_CUDA_RESERVED_SHARED STV_DEFAULT"
__nv_reservedSMEM_offset_0_alias:
	.zero		0
.nv.shared.reserved.0:
	.zero		64
	.weak		__nv_reservedSMEM_tcgen05_partition
	.type		__nv_reservedSMEM_tcgen05_partition,@object
	.size		__nv_reservedSMEM_tcgen05_partition,(.L_0 - __nv_reservedSMEM_tcgen05_partition)
__nv_reservedSMEM_tcgen05_partition:
	.zero		32
.L_0:


//--------------------- .nv.global                --------------------------
	.section	.nv.global,"aw",@nobits
.nv.global:
	.type		_ZN40_INTERNAL_c0f61a37_4_k_cu_9775a706_234704cute1_E,@object
	.size		_ZN40_INTERNAL_c0f61a37_4_k_cu_9775a706_234704cute1_E,(_ZN40_INTERNAL_c0f61a37_4_k_cu_9775a706_234704cuda3std3__45__cpo6cbeginE - _ZN40_INTERNAL_c0f61a37_4_k_cu_9775a706_234704cute1_E)
_ZN40_INTERNAL_c0f61a37_4_k_cu_9775a706_234704cute1_E:
	.zero		1
	.type		_ZN40_INTERNAL_c0f61a37_4_k_cu_9775a706_234704cuda3std3__45__cpo6cbeginE,@object
	.size		_ZN40_INTERNAL_c0f61a37_4_k_cu_9775a706_234704cuda3std3__45__cpo6cbeginE,(_ZN40_INTERNAL_c0f61a37_4_k_cu_9775a706_234704cuda3std3__48in_placeE - _ZN40_INTERNAL_c0f61a37_4_k_cu_9775a706_234704cuda3std3__45__cpo6cbeginE)
_ZN40_INTERNAL_c0f61a37_4_k_cu_9775a706_234704cuda3std3__45__cpo6cbeginE:
	.zero		1
	.type		_ZN40_INTERNAL_c0f61a37_4_k_cu_9775a706_234704cuda3std3__48in_placeE,@object
	.size		_ZN40_INTERNAL_c0f61a37_4_k_cu_9775a706_234704cuda3std3__48in_placeE,(_ZN40_INTERNAL_c0f61a37_4_k_cu_9775a706_234704cuda3std6ranges3__45__cpo9iter_moveE - _ZN40_INTERNAL_c0f61a37_4_k_cu_9775a706_234704cuda3std3__48in_placeE)
_ZN40_INTERNAL_c0f61a37_4_k_cu_9775a706_234704cuda3std3__48in_placeE:
	.zero		1
	.type		_ZN40_INTERNAL_c0f61a37_4_k_cu_9775a706_234704cuda3std6ranges3__45__cpo9iter_moveE,@object
	.size		_ZN40_INTERNAL_c0f61a37_4_k_cu_9775a706_234704cuda3std6ranges3__45__cpo9iter_moveE,(_ZN40_INTERNAL_c0f61a37_4_k_cu_9775a706_234704cuda3std3__45__cpo5beginE - _ZN40_INTERNAL_c0f61a37_4_k_cu_9775a706_234704cuda3std6ranges3__45__cpo9iter_moveE)
_ZN40_INTERNAL_c0f61a37_4_k_cu_9775a706_234704cuda3std6ranges3__45__cpo9iter_moveE:
	.zero		1
	.type		_ZN40_INTERNAL_c0f61a37_4_k_cu_9775a706_234704cuda3std3__45__cpo5beginE,@object
	.size		_ZN40_INTERNAL_c0f61a37_4_k_cu_9775a706_234704cuda3std3__45__cpo5beginE,(_ZN40_INTERNAL_c0f61a37_4_k_cu_9775a706_234704cuda3std3__442_GLOBAL__N__c0f61a37_4_k_cu_9775a706_234706ignoreE - _ZN40_INTERNAL_c0f61a37_4_k_cu_9775a706_234704cuda3std3__45__cpo5beginE)
_ZN40_INTERNAL_c0f61a37_4_k_cu_9775a706_234704cuda3std3__45__cpo5beginE:
	.zero		1
	.type		_ZN40_INTERNAL_c0f61a37_4_k_cu_9775a706_234704cuda3std3__442_GLOBAL__N__c0f61a37_4_k_cu_9775a706_234706ignoreE,@object
	.size		_ZN40_INTERNAL_c0f61a37_4_k_cu_9775a706_234704cuda3std3__442_GLOBAL__N__c0f61a37_4_k_cu_9775a706_234706ignoreE,(_ZN40_INTERNAL_c0f61a37_4_k_cu_9775a706_234704cute7productE - _ZN40_INTERNAL_c0f61a37_4_k_cu_9775a706_234704cuda3std3__442_GLOBAL__N__c0f61a37_4_k_cu_9775a706_234706ignoreE)
_ZN40_INTERNAL_c0f61a37_4_k_cu_9775a706_234704cuda3std3__442_GLOBAL__N__c0f61a37_4_k_cu_9775a706_234706ignoreE:
	.zero		1
	.type		_ZN40_INTERNAL_c0f61a37_4_k_cu_9775a706_234704cute7productE,@object
	.size		_ZN40_INTERNAL_c0f61a37_4_k_cu_9775a706_234704cute7productE,(_ZN40_INTERNAL_c0f61a37_4_k_cu_9775a706_234704cuda3std3__45__cpo3endE - _ZN40_INTERNAL_c0f61a37_4_k_cu_9775a706_234704cute7productE)
_ZN40_INTERNAL_c0f61a37_4_k_cu_9775a706_234704cute7productE:
	.zero		1
	.type		_ZN40_INTERNAL_c0f61a37_4_k_cu_9775a706_234704cuda3std3__45__cpo3endE,@object
	.size		_ZN40_INTERNAL_c0f61a37_4_k_cu_9775a706_234704cuda3std3__45__cpo3endE,(_ZN40_INTERNAL_c0f61a37_4_k_cu_9775a706_234704cuda3std3__419piecewise_constructE - _ZN40_INTERNAL_c0f61a37_4_k_cu_9775a706_234704cuda3std3__45__cpo3endE)
_ZN40_INTERNAL_c0f61a37_4_k_cu_9775a706_234704cuda3std3__45__cpo3endE:
	.zero		1
	.type		_ZN40_INTERNAL_c0f61a37_4_k_cu_9775a706_234704cuda3std3__419piecewise_constructE,@object
	.size		_ZN40_INTERNAL_c0f61a37_4_k_cu_9775a706_234704cuda3std3__419piecewise_constructE,(_ZN40_INTERNAL_c0f61a37_4_k_cu_9775a706_234704cuda3std3__45__cpo4cendE - _ZN40_INTERNAL_c0f61a37_4_k_cu_9775a706_234704cuda3std3__419piecewise_constructE)
_ZN40_INTERNAL_c0f61a37_4_k_cu_9775a706_234704cuda3std3__419piecewise_constructE:
	.zero		1
	.type		_ZN40_INTERNAL_c0f61a37_4_k_cu_9775a706_234704cuda3std3__45__cpo4cendE,@object
	.size		_ZN40_INTERNAL_c0f61a37_4_k_cu_9775a706_234704cuda3std3__45__cpo4cendE,(_ZN40_INTERNAL_c0f61a37_4_k_cu_9775a706_234704cuda3std6ranges3__45__cpo4swapE - _ZN40_INTERNAL_c0f61a37_4_k_cu_9775a706_234704cuda3std3__45__cpo4cendE)
_ZN40_INTERNAL_c0f61a37_4_k_cu_9775a706_234704cuda3std3__45__cpo4cendE:
	.zero		1
	.type		_ZN40_INTERNAL_c0f61a37_4_k_cu_9775a706_234704cuda3std6ranges3__45__cpo4swapE,@object
	.size		_ZN40_INTERNAL_c0f61a37_4_k_cu_9775a706_234704cuda3std6ranges3__45__cpo4swapE,(.L_10 - _ZN40_INTERNAL_c0f61a37_4_k_cu_9775a706_234704cuda3std6ranges3__45__cpo4swapE)
_ZN40_INTERNAL_c0f61a37_4_k_cu_9775a706_234704cuda3std6ranges3__45__cpo4swapE:
	.zero		1
.L_10:


//--------------------- .nv.constant0._ZN7cutlass13device_kernelINS_4gemm6kernel13GemmUniversalIN4cute5tupleIJiiiiEEENS1_10collective13CollectiveMmaINS1_35MainloopSm100TmaUmmaWarpSpecializedILi5ELi2ELi4ENS5_IJNS4_1CILi1EEESB_SB_EEEEENS5_IJNSA_ILi128EEENSA_ILi64EEENSA_ILi32EEEEEENS_6half_tENS5_IJlSB_lEEESI_SJ_NS4_8TiledMMAINS4_8MMA_AtomIJNS4_20SM100_MMA_F16BF16_SSISI_SI_fLi128ELi64ELNS4_4UMMA5MajorE0ELSO_0ELNSN_7ScaleInE0ELSP_0EEEEEENS4_6LayoutISC_NS5_IJNSA_ILi0EEEST_ST_EEEEENS5_IJNS4_10UnderscoreESW_SW_EEEEENS4_13SM90_TMA_LOADENS4_14ComposedLayoutINS4_7SwizzleILi2ELi4ELi3EEENS4_18smem_ptr_flag_bitsILi16EEENSS_INS5_IJNSA_ILi8EEESG_EEENS5_IJSG_SB_EEEEEEEvNS4_8identityESZ_S19_vS1A_EENS_8epilogue10collective18CollectiveEpilogueINS1C_23Sm100TmaWarpSpecializedILi3ELi2ELi32ELb1ELb0EEEJSH_NS5_IJNSS_ISE_SB_EENSS_ISG_SB_EEEEESI_SJ_SI_SJ_NS1C_6fusion15FusionCallbacksIS1G_NS1K_17LinearCombinationISI_fSI_fLNS_15FloatRoundStyleE2EEESH_S1J_JEEENS4_5SM1004TMEM4LOAD26SM100_TMEM_LOAD_32dp32b32xESZ_S19_NS4_39AutoVectorizingCopyWithAssumedAlignmentILi128EEENS4_14SM90_TMA_STOREES19_S1V_S1V_EEEvvEEEEvNT_6ParamsE --------------------------
	.section	.nv.constant0._ZN7cutlass13device_kernelINS_4gemm6kernel13GemmUniversalIN4cute5tupleIJiiiiEEENS1_10collective13CollectiveMmaINS1_35MainloopSm100TmaUmmaWarpSpecializedILi5ELi2ELi4ENS5_IJNS4_1CILi1EEESB_SB_EEEEENS5_IJNSA_ILi128EEENSA_ILi64EEENSA_ILi32EEEEEENS_6half_tENS5_IJlSB_lEEESI_SJ_NS4_8TiledMMAINS4_8MMA_AtomIJNS4_20SM100_MMA_F16BF16_SSISI_SI_fLi128ELi64ELNS4_4UMMA5MajorE0ELSO_0ELNSN_7ScaleInE0ELSP_0EEEEEENS4_6LayoutISC_NS5_IJNSA_ILi0EEEST_ST_EEEEENS5_IJNS4_10UnderscoreESW_SW_EEEEENS4_13SM90_TMA_LOADENS4_14ComposedLayoutINS4_7SwizzleILi2ELi4ELi3EEENS4_18smem_ptr_flag_bitsILi16EEENSS_INS5_IJNSA_ILi8EEESG_EEENS5_IJSG_SB_EEEEEEEvNS4_8identityESZ_S19_vS1A_EENS_8epilogue10collective18CollectiveEpilogueINS1C_23Sm100TmaWarpSpecializedILi3ELi2ELi32ELb1ELb0EEEJSH_NS5_IJNSS_ISE_SB_EENSS_ISG_SB_EEEEESI_SJ_SI_SJ_NS1C_6fusion15FusionCallbacksIS1G_NS1K_17LinearCombinationISI_fSI_fLNS_15FloatRoundStyleE2EEESH_S1J_JEEENS4_5SM1004TMEM4LOAD26SM100_TMEM_LOAD_32dp32b32xESZ_S19_NS4_39AutoVectorizingCopyWithAssumedAlignmentILi128EEENS4_14SM90_TMA_STOREES19_S1V_S1V_EEEvvEEEEvNT_6ParamsE,"a",@progbits
	.sectionflags	@""
	.align	4
.nv.constant0._ZN7cutlass13device_kernelINS_4gemm6kernel13GemmUniversalIN4cute5tupleIJiiiiEEENS1_10collective13CollectiveMmaINS1_35MainloopSm100TmaUmmaWarpSpecializedILi5ELi2ELi4ENS5_IJNS4_1CILi1EEESB_SB_EEEEENS5_IJNSA_ILi128EEENSA_ILi64EEENSA_ILi32EEEEEENS_6half_tENS5_IJlSB_lEEESI_SJ_NS4_8TiledMMAINS4_8MMA_AtomIJNS4_20SM100_MMA_F16BF16_SSISI_SI_fLi128ELi64ELNS4_4UMMA5MajorE0ELSO_0ELNSN_7ScaleInE0ELSP_0EEEEEENS4_6LayoutISC_NS5_IJNSA_ILi0EEEST_ST_EEEEENS5_IJNS4_10UnderscoreESW_SW_EEEEENS4_13SM90_TMA_LOADENS4_14ComposedLayoutINS4_7SwizzleILi2ELi4ELi3EEENS4_18smem_ptr_flag_bitsILi16EEENSS_INS5_IJNSA_ILi8EEESG_EEENS5_IJSG_SB_EEEEEEEvNS4_8identityESZ_S19_vS1A_EENS_8epilogue10collective18CollectiveEpilogueINS1C_23Sm100TmaWarpSpecializedILi3ELi2ELi32ELb1ELb0EEEJSH_NS5_IJNSS_ISE_SB_EENSS_ISG_SB_EEEEESI_SJ_SI_SJ_NS1C_6fusion15FusionCallbacksIS1G_NS1K_17LinearCombinationISI_fSI_fLNS_15FloatRoundStyleE2EEESH_S1J_JEEENS4_5SM1004TMEM4LOAD26SM100_TMEM_LOAD_32dp32b32xESZ_S19_NS4_39AutoVectorizingCopyWithAssumedAlignmentILi128EEENS4_14SM90_TMA_STOREES19_S1V_S1V_EEEvvEEEEvNT_6ParamsE:
	.zero		2944


//--------------------- SYMBOLS --------------------------

	.type		.nv.reservedSmem.offset0,@object
	.size		.nv.reservedSmem.offset0,0x4
	.type		.nv.reservedSmem.cap,@object
	.size		.nv.reservedSmem.cap,0x4
	.type		__assertfail,@function
